// auto-generated by cutlass_sweep.gemm — config: {"arch": "sm_100", "cluster_m": 2, "cluster_n": 1, "dtype": "e4m3", "stages": 3, "tile_k": 128, "tile_m": 64, "tile_n": 128}
#include "cutlass/cutlass.h"
#include "cutlass/gemm/collective/collective_builder.hpp"
#include "cutlass/gemm/device/gemm_universal_adapter.h"
#include "cutlass/gemm/kernel/gemm_universal.hpp"
#include "cutlass/epilogue/collective/collective_builder.hpp"

using ElemA = cutlass::float_e4m3_t;
using ElemB = cutlass::float_e4m3_t;
using ElemCD = cutlass::float_e4m3_t;
using Acc  = float;
using TileShape    = cute::Shape<cute::_64, cute::_128, cute::_128>;
using ClusterShape = cute::Shape<cute::_2, cute::_1, cute::_1>;

using CollectiveEpilogue = typename cutlass::epilogue::collective::CollectiveBuilder<
    cutlass::arch::Sm100, cutlass::arch::OpClassTensorOp,
    TileShape, ClusterShape,
    cutlass::epilogue::collective::EpilogueTileAuto,
    Acc, Acc,
    ElemCD, cutlass::layout::RowMajor, 128 / cutlass::sizeof_bits<ElemCD>::value,
    ElemCD, cutlass::layout::RowMajor, 128 / cutlass::sizeof_bits<ElemCD>::value,
    cutlass::epilogue::collective::EpilogueScheduleAuto
  >::CollectiveOp;

using CollectiveMainloop = typename cutlass::gemm::collective::CollectiveBuilder<
    cutlass::arch::Sm100, cutlass::arch::OpClassTensorOp,
    ElemA, cutlass::layout::RowMajor, 128 / cutlass::sizeof_bits<ElemA>::value,
    ElemB, cutlass::layout::ColumnMajor, 128 / cutlass::sizeof_bits<ElemB>::value,
    Acc,
    TileShape, ClusterShape,
    cutlass::gemm::collective::StageCount<3>,
    cutlass::gemm::collective::KernelScheduleAuto
  >::CollectiveOp;

using GemmKernel = cutlass::gemm::kernel::GemmUniversal<
    cute::Shape<int,int,int,int>,
    CollectiveMainloop,
    CollectiveEpilogue
>;
using Gemm = cutlass::gemm::device::GemmUniversalAdapter<GemmKernel>;

// Force the device kernel symbol into the cubin without needing a host main.
auto* _anchor = &cutlass::device_kernel<GemmKernel>;


// ===== COMPILED SASS (sm_100a) =====

	.target	sm_100a

	.elftype	@"ET_EXEC"


//--------------------- .note.nv.tkinfo           --------------------------
	.section	.note.nv.tkinfo,"",@"SHT_NOTE"
	.sectionflags	@"SHF_NOTE_NV_TKINFO"
	.tkinfo
        /*0018*/ 	.word	0x00000002
        /*0030*/ 	.string	""
        /*0030*/ 	.string	"ptxas"
        /*0030*/ 	.string	"Cuda compilation tools, release 13.0, V13.0.88"
        /*0030*/ 	.string	"Build cuda_13.0.r13.0/compiler.36424714_0"
        /*0030*/ 	.string	"-arch sm_100a -m 64 "



//--------------------- .note.nv.cuinfo           --------------------------
	.section	.note.nv.cuinfo,"",@"SHT_NOTE"
	.sectionflags	@"SHF_NOTE_NV_CUINFO"
        /*0018*/ 	.short	0x0002
        /*001a*/ 	.short	0x0064
        /*001c*/ 	.short	0x0082
	.zero		2


//--------------------- .nv.info                  --------------------------
	.section	.nv.info,"",@"SHT_CUDA_INFO"
	.align	4


	//----- nvinfo : EIATTR_REGCOUNT
	.align		4
        /*0000*/ 	.byte	0x04, 0x2f
        /*0002*/ 	.short	(.L_19 - .L_18)
	.align		4
.L_18:
        /*0004*/ 	.word	index@(_ZN7cutlass13device_kernelINS_4gemm6kernel13GemmUniversalIN4cute5tupleIJiiiiEEENS1_10collective13CollectiveMmaINS1_35MainloopSm100TmaUmmaWarpSpecializedILi3ELi2ELi4ENS5_IJNS4_1CILi2EEENSA_ILi1EEESC_EEEEENS5_IJNSA_ILi64EEENSA_ILi128EEESG_EEENS_12float_e4m3_tENS5_IJlSC_lEEESI_SJ_NS4_8TiledMMAINS4_8MMA_AtomIJNS4_10MMA_TraitsINS4_19SM100_MMA_F8F6F4_SSEJSI_SI_fSF_SG_NS4_17integral_constantINS4_4UMMA5MajorELSQ_0EEESR_NSO_INSP_7ScaleInELSS_0EEEST_EEEEEENS4_6LayoutINS5_IJSC_SC_SC_EEENS5_IJNSA_ILi0EEESY_SY_EEEEENS5_IJNS4_10UnderscoreES11_S11_EEEEENS4_13SM90_TMA_LOADENS4_14ComposedLayoutINS4_7SwizzleILi3ELi4ELi3EEENS4_18smem_ptr_flag_bitsILi8EEENSW_INS5_IJNSA_ILi8EEESG_EEENS5_IJSG_SC_EEEEEEEvNS4_8identityENS4_23SM90_TMA_LOAD_MULTICASTES1E_vS1F_EENS_8epilogue10collective18CollectiveEpilogueINS1I_23Sm100TmaWarpSpecializedILi2ELi2ELi32ELb0ELb0EEEJSH_NS5_IJNSW_ISF_SC_EES1N_EEESI_SJ_SI_SJ_NS1I_6fusion15FusionCallbacksIS1M_NS1P_17LinearCombinationISI_fSI_fLNS_15FloatRoundStyleE2EEESH_S1O_JEEENS4_5SM1004TMEM4LOAD26SM100_TMEM_LOAD_16dp32b32xES14_NS15_INS16_ILi2ELi4ELi3EEES19_NSW_INS5_IJS1A_SF_EEENS5_IJSF_SC_EEEEEEENS4_39AutoVectorizingCopyWithAssumedAlignmentILi128EEENS4_14SM90_TMA_STOREES23_S25_S25_EEEvvEEEEvNT_6ParamsE)
        /*0008*/ 	.word	0x00000072


	//----- nvinfo : EIATTR_FRAME_SIZE
	.align		4
.L_19:
        /*000c*/ 	.byte	0x04, 0x11
        /*000e*/ 	.short	(.L_21 - .L_20)
	.align		4
.L_20:
        /*0010*/ 	.word	index@($__internal_2_$__cuda_sm10x_tcgen05_guardrail_trap_unallocated_columns_being_dealloced)
        /*0014*/ 	.word	0x00000000


	//----- nvinfo : EIATTR_FRAME_SIZE
	.align		4
.L_21:
        /*0018*/ 	.byte	0x04, 0x11
        /*001a*/ 	.short	(.L_23 - .L_22)
	.align		4
.L_22:
        /*001c*/ 	.word	index@($__internal_1_$__cuda_sm10x_tcgen05_guardrail_trap_phase_invalid_during_alloc)
        /*0020*/ 	.word	0x00000000


	//----- nvinfo : EIATTR_FRAME_SIZE
	.align		4
.L_23:
        /*0024*/ 	.byte	0x04, 0x11
        /*0026*/ 	.short	(.L_25 - .L_24)
	.align		4
.L_24:
        /*0028*/ 	.word	index@($__internal_0_$__cuda_sm10x_tcgen05_guardrail_trap_col_being_dealloced_not_returned_by_alloc)
        /*002c*/ 	.word	0x00000000


	//----- nvinfo : EIATTR_FRAME_SIZE
	.align		4
.L_25:
        /*0030*/ 	.byte	0x04, 0x11
        /*0032*/ 	.short	(.L_27 - .L_26)
	.align		4
.L_26:
        /*0034*/ 	.word	index@(_ZN7cutlass13device_kernelINS_4gemm6kernel13GemmUniversalIN4cute5tupleIJiiiiEEENS1_10collective13CollectiveMmaINS1_35MainloopSm100TmaUmmaWarpSpecializedILi3ELi2ELi4ENS5_IJNS4_1CILi2EEENSA_ILi1EEESC_EEEEENS5_IJNSA_ILi64EEENSA_ILi128EEESG_EEENS_12float_e4m3_tENS5_IJlSC_lEEESI_SJ_NS4_8TiledMMAINS4_8MMA_AtomIJNS4_10MMA_TraitsINS4_19SM100_MMA_F8F6F4_SSEJSI_SI_fSF_SG_NS4_17integral_constantINS4_4UMMA5MajorELSQ_0EEESR_NSO_INSP_7ScaleInELSS_0EEEST_EEEEEENS4_6LayoutINS5_IJSC_SC_SC_EEENS5_IJNSA_ILi0EEESY_SY_EEEEENS5_IJNS4_10UnderscoreES11_S11_EEEEENS4_13SM90_TMA_LOADENS4_14ComposedLayoutINS4_7SwizzleILi3ELi4ELi3EEENS4_18smem_ptr_flag_bitsILi8EEENSW_INS5_IJNSA_ILi8EEESG_EEENS5_IJSG_SC_EEEEEEEvNS4_8identityENS4_23SM90_TMA_LOAD_MULTICASTES1E_vS1F_EENS_8epilogue10collective18CollectiveEpilogueINS1I_23Sm100TmaWarpSpecializedILi2ELi2ELi32ELb0ELb0EEEJSH_NS5_IJNSW_ISF_SC_EES1N_EEESI_SJ_SI_SJ_NS1I_6fusion15FusionCallbacksIS1M_NS1P_17LinearCombinationISI_fSI_fLNS_15FloatRoundStyleE2EEESH_S1O_JEEENS4_5SM1004TMEM4LOAD26SM100_TMEM_LOAD_16dp32b32xES14_NS15_INS16_ILi2ELi4ELi3EEES19_NSW_INS5_IJS1A_SF_EEENS5_IJSF_SC_EEEEEEENS4_39AutoVectorizingCopyWithAssumedAlignmentILi128EEENS4_14SM90_TMA_STOREES23_S25_S25_EEEvvEEEEvNT_6ParamsE)
        /*0038*/ 	.word	0x00000000


	//----- nvinfo : EIATTR_MIN_STACK_SIZE
	.align		4
.L_27:
        /*003c*/ 	.byte	0x04, 0x12
        /*003e*/ 	.short	(.L_29 - .L_28)
	.align		4
.L_28:
        /*0040*/ 	.word	index@(_ZN7cutlass13device_kernelINS_4gemm6kernel13GemmUniversalIN4cute5tupleIJiiiiEEENS1_10collective13CollectiveMmaINS1_35MainloopSm100TmaUmmaWarpSpecializedILi3ELi2ELi4ENS5_IJNS4_1CILi2EEENSA_ILi1EEESC_EEEEENS5_IJNSA_ILi64EEENSA_ILi128EEESG_EEENS_12float_e4m3_tENS5_IJlSC_lEEESI_SJ_NS4_8TiledMMAINS4_8MMA_AtomIJNS4_10MMA_TraitsINS4_19SM100_MMA_F8F6F4_SSEJSI_SI_fSF_SG_NS4_17integral_constantINS4_4UMMA5MajorELSQ_0EEESR_NSO_INSP_7ScaleInELSS_0EEEST_EEEEEENS4_6LayoutINS5_IJSC_SC_SC_EEENS5_IJNSA_ILi0EEESY_SY_EEEEENS5_IJNS4_10UnderscoreES11_S11_EEEEENS4_13SM90_TMA_LOADENS4_14ComposedLayoutINS4_7SwizzleILi3ELi4ELi3EEENS4_18smem_ptr_flag_bitsILi8EEENSW_INS5_IJNSA_ILi8EEESG_EEENS5_IJSG_SC_EEEEEEEvNS4_8identityENS4_23SM90_TMA_LOAD_MULTICASTES1E_vS1F_EENS_8epilogue10collective18CollectiveEpilogueINS1I_23Sm100TmaWarpSpecializedILi2ELi2ELi32ELb0ELb0EEEJSH_NS5_IJNSW_ISF_SC_EES1N_EEESI_SJ_SI_SJ_NS1I_6fusion15FusionCallbacksIS1M_NS1P_17LinearCombinationISI_fSI_fLNS_15FloatRoundStyleE2EEESH_S1O_JEEENS4_5SM1004TMEM4LOAD26SM100_TMEM_LOAD_16dp32b32xES14_NS15_INS16_ILi2ELi4ELi3EEES19_NSW_INS5_IJS1A_SF_EEENS5_IJSF_SC_EEEEEEENS4_39AutoVectorizingCopyWithAssumedAlignmentILi128EEENS4_14SM90_TMA_STOREES23_S25_S25_EEEvvEEEEvNT_6ParamsE)
        /*0044*/ 	.word	0x00000000
.L_29:


//--------------------- .nv.compat                --------------------------
	.section	.nv.compat,"",@"SHT_CUDA_COMPAT_INFO"
	.align	4
        /*0000*/ 	.byte	0x02, 0x09, 0x01, 0x00, 0x02, 0x02, 0x02, 0x00, 0x02, 0x05, 0x05, 0x00, 0x03, 0x07, 0x01, 0x01
        /*0010*/ 	.byte	0x02, 0x03, 0x01, 0x00, 0x02, 0x06, 0x01, 0x00, 0x04, 0x0b, 0x08, 0x00, 0x09, 0x00, 0x00, 0x00
        /*0020*/ 	.byte	0x00, 0x00, 0x00, 0x00


//--------------------- .nv.info._ZN7cutlass13device_kernelINS_4gemm6kernel13GemmUniversalIN4cute5tupleIJiiiiEEENS1_10collective13CollectiveMmaINS1_35MainloopSm100TmaUmmaWarpSpecializedILi3ELi2ELi4ENS5_IJNS4_1CILi2EEENSA_ILi1EEESC_EEEEENS5_IJNSA_ILi64EEENSA_ILi128EEESG_EEENS_12float_e4m3_tENS5_IJlSC_lEEESI_SJ_NS4_8TiledMMAINS4_8MMA_AtomIJNS4_10MMA_TraitsINS4_19SM100_MMA_F8F6F4_SSEJSI_SI_fSF_SG_NS4_17integral_constantINS4_4UMMA5MajorELSQ_0EEESR_NSO_INSP_7ScaleInELSS_0EEEST_EEEEEENS4_6LayoutINS5_IJSC_SC_SC_EEENS5_IJNSA_ILi0EEESY_SY_EEEEENS5_IJNS4_10UnderscoreES11_S11_EEEEENS4_13SM90_TMA_LOADENS4_14ComposedLayoutINS4_7SwizzleILi3ELi4ELi3EEENS4_18smem_ptr_flag_bitsILi8EEENSW_INS5_IJNSA_ILi8EEESG_EEENS5_IJSG_SC_EEEEEEEvNS4_8identityENS4_23SM90_TMA_LOAD_MULTICASTES1E_vS1F_EENS_8epilogue10collective18CollectiveEpilogueINS1I_23Sm100TmaWarpSpecializedILi2ELi2ELi32ELb0ELb0EEEJSH_NS5_IJNSW_ISF_SC_EES1N_EEESI_SJ_SI_SJ_NS1I_6fusion15FusionCallbacksIS1M_NS1P_17LinearCombinationISI_fSI_fLNS_15FloatRoundStyleE2EEESH_S1O_JEEENS4_5SM1004TMEM4LOAD26SM100_TMEM_LOAD_16dp32b32xES14_NS15_INS16_ILi2ELi4ELi3EEES19_NSW_INS5_IJS1A_SF_EEENS5_IJSF_SC_EEEEEEENS4_39AutoVectorizingCopyWithAssumedAlignmentILi128EEENS4_14SM90_TMA_STOREES23_S25_S25_EEEvvEEEEvNT_6ParamsE --------------------------
	.section	.nv.info._ZN7cutlass13device_kernelINS_4gemm6kernel13GemmUniversalIN4cute5tupleIJiiiiEEENS1_10collective13CollectiveMmaINS1_35MainloopSm100TmaUmmaWarpSpecializedILi3ELi2ELi4ENS5_IJNS4_1CILi2EEENSA_ILi1EEESC_EEEEENS5_IJNSA_ILi64EEENSA_ILi128EEESG_EEENS_12float_e4m3_tENS5_IJlSC_lEEESI_SJ_NS4_8TiledMMAINS4_8MMA_AtomIJNS4_10MMA_TraitsINS4_19SM100_MMA_F8F6F4_SSEJSI_SI_fSF_SG_NS4_17integral_constantINS4_4UMMA5MajorELSQ_0EEESR_NSO_INSP_7ScaleInELSS_0EEEST_EEEEEENS4_6LayoutINS5_IJSC_SC_SC_EEENS5_IJNSA_ILi0EEESY_SY_EEEEENS5_IJNS4_10UnderscoreES11_S11_EEEEENS4_13SM90_TMA_LOADENS4_14ComposedLayoutINS4_7SwizzleILi3ELi4ELi3EEENS4_18smem_ptr_flag_bitsILi8EEENSW_INS5_IJNSA_ILi8EEESG_EEENS5_IJSG_SC_EEEEEEEvNS4_8identityENS4_23SM90_TMA_LOAD_MULTICASTES1E_vS1F_EENS_8epilogue10collective18CollectiveEpilogueINS1I_23Sm100TmaWarpSpecializedILi2ELi2ELi32ELb0ELb0EEEJSH_NS5_IJNSW_ISF_SC_EES1N_EEESI_SJ_SI_SJ_NS1I_6fusion15FusionCallbacksIS1M_NS1P_17LinearCombinationISI_fSI_fLNS_15FloatRoundStyleE2EEESH_S1O_JEEENS4_5SM1004TMEM4LOAD26SM100_TMEM_LOAD_16dp32b32xES14_NS15_INS16_ILi2ELi4ELi3EEES19_NSW_INS5_IJS1A_SF_EEENS5_IJSF_SC_EEEEEEENS4_39AutoVectorizingCopyWithAssumedAlignmentILi128EEENS4_14SM90_TMA_STOREES23_S25_S25_EEEvvEEEEvNT_6ParamsE,"",@"SHT_CUDA_INFO"
	.sectionflags	@""
	.align	4


	//----- nvinfo : EIATTR_CUDA_API_VERSION
	.align		4
        /*0000*/ 	.byte	0x04, 0x37
        /*0002*/ 	.short	(.L_31 - .L_30)
.L_30:
        /*0004*/ 	.word	0x00000082


	//----- nvinfo : EIATTR_KPARAM_INFO
	.align		4
.L_31:
        /*0008*/ 	.byte	0x04, 0x17
        /*000a*/ 	.short	(.L_33 - .L_32)
.L_32:
        /*000c*/ 	.word	0x00000000
        /*0010*/ 	.short	0x0000
        /*0012*/ 	.short	0x0000
        /*0014*/ 	.byte	0x00, 0xf0, 0x01, 0x20


	//----- nvinfo : EIATTR_AT_ENTRY_FRAGMENTS
	.align		4
.L_33:
        /*0018*/ 	.byte	0x04, 0x4f
        /*001a*/ 	.short	(.L_35 - .L_34)


	//   ....[0]....
.L_34:
        /*001c*/ 	.word	0x00000006


	//----- nvinfo : EIATTR_RESERVED_SMEM_USED
	.align		4
.L_35:
        /*0020*/ 	.byte	0x01, 0x41
	.zero		2


	//----- nvinfo : EIATTR_SPARSE_MMA_MASK
	.align		4
        /*0024*/ 	.byte	0x03, 0x50
        /*0026*/ 	.short	0x0000


	//----- nvinfo : EIATTR_TCGEN05_1CTA_USED
	.align		4
        /*0028*/ 	.byte	0x01, 0x51
	.zero		2


	//----- nvinfo : EIATTR_MAXREG_COUNT
	.align		4
        /*002c*/ 	.byte	0x03, 0x1b
        /*002e*/ 	.short	0x00ff


	//----- nvinfo : EIATTR_NUM_BARRIERS
	.align		4
        /*0030*/ 	.byte	0x02, 0x4c
        /*0032*/ 	.byte	0x07
	.zero		1


	//----- nvinfo : EIATTR_EXTERNS
	.align		4
        /*0034*/ 	.byte	0x04, 0x0f
        /*0036*/ 	.short	(.L_37 - .L_36)


	//   ....[0]....
	.align		4
.L_36:
        /*0038*/ 	.word	index@(__assertfail)


	//----- nvinfo : EIATTR_MERCURY_ISA_VERSION
	.align		4
.L_37:
        /*003c*/ 	.byte	0x03, 0x5f
        /*003e*/ 	.short	0x0101


	//----- nvinfo : EIATTR_INT_WARP_WIDE_INSTR_OFFSETS
	.align		4
        /*0040*/ 	.byte	0x04, 0x31
        /*0042*/ 	.short	(.L_39 - .L_38)


	//   ....[0]....
.L_38:
        /*0044*/ 	.word	0x00003ba0


	//   ....[1]....
        /*0048*/ 	.word	0x00003bc0


	//   ....[2]....
        /*004c*/ 	.word	0x00003bf0


	//   ....[3]....
        /*0050*/ 	.word	0x000047c0


	//   ....[4]....
        /*0054*/ 	.word	0x00004830


	//   ....[5]....
        /*0058*/ 	.word	0x00004920


	//   ....[6]....
        /*005c*/ 	.word	0x000049d0


	//----- nvinfo : EIATTR_COOP_GROUP_MASK_REGIDS
	.align		4
.L_39:
        /*0060*/ 	.byte	0x04, 0x29
        /*0062*/ 	.short	(.L_41 - .L_40)


	//   ....[0]....
.L_40:
        /*0064*/ 	.word	0xffffffff


	//   ....[1]....
        /*0068*/ 	.word	0xffffffff


	//   ....[2]....
        /*006c*/ 	.word	0xffffffff


	//   ....[3]....
        /*0070*/ 	.word	0xffffffff


	//   ....[4]....
        /*0074*/ 	.word	0xffffffff


	//   ....[5]....
        /*0078*/ 	.word	0xffffffff


	//   ....[6]....
        /*007c*/ 	.word	0xffffffff


	//   ....[7]....
        /*0080*/ 	.word	0xffffffff


	//   ....[8]....
        /*0084*/ 	.word	0xffffffff


	//   ....[9]....
        /*0088*/ 	.word	0xffffffff


	//   ....[10]....
        /*008c*/ 	.word	0xffffffff


	//   ....[11]....
        /*0090*/ 	.word	0xffffffff


	//   ....[12]....
        /*0094*/ 	.word	0xffffffff


	//   ....[13]....
        /*0098*/ 	.word	0xffffffff


	//----- nvinfo : EIATTR_COOP_GROUP_INSTR_OFFSETS
	.align		4
.L_41:
        /*009c*/ 	.byte	0x04, 0x28
        /*009e*/ 	.short	(.L_43 - .L_42)


	//   ....[0]....
.L_42:
        /*00a0*/ 	.word	0x00000080


	//   ....[1]....
        /*00a4*/ 	.word	0x000004f0


	//   ....[2]....
        /*00a8*/ 	.word	0x00000670


	//   ....[3]....
        /*00ac*/ 	.word	0x000007d0


	//   ....[4]....
        /*00b0*/ 	.word	0x000008d0


	//   ....[5]....
        /*00b4*/ 	.word	0x00000a40


	//   ....[6]....
        /*00b8*/ 	.word	0x00000be0


	//   ....[7]....
        /*00bc*/ 	.word	0x00000d90


	//   ....[8]....
        /*00c0*/ 	.word	0x00001f50


	//   ....[9]....
        /*00c4*/ 	.word	0x00002d90


	//   ....[10]....
        /*00c8*/ 	.word	0x00002fa0


	//   ....[11]....
        /*00cc*/ 	.word	0x00002fd0


	//   ....[12]....
        /*00d0*/ 	.word	0x00003a80


	//   ....[13]....
        /*00d4*/ 	.word	0x00003cb0


	//----- nvinfo : EIATTR_VRC_CTA_INIT_COUNT
	.align		4
.L_43:
        /*00d8*/ 	.byte	0x02, 0x4a
        /*00da*/ 	.byte	0x80
	.zero		1


	//----- nvinfo : EIATTR_SYSCALL_OFFSETS
	.align		4
        /*00dc*/ 	.byte	0x04, 0x46
        /*00de*/ 	.short	(.L_45 - .L_44)


	//   ....[0]....
.L_44:
        /*00e0*/ 	.word	0x000055e0


	//   ....[1]....
        /*00e4*/ 	.word	0x00005720


	//   ....[2]....
        /*00e8*/ 	.word	0x00005f50


	//   ....[3]....
        /*00ec*/ 	.word	0x00006ce0


	//----- nvinfo : EIATTR_MBARRIER_INSTR_OFFSETS
	.align		4
.L_45:
        /*00f0*/ 	.byte	0x04, 0x39
        /*00f2*/ 	.short	(.L_47 - .L_46)


	//   ....[0]....
.L_46:
        /*00f4*/ 	.word	0x00000600
        /*00f8*/ 	.word	0x000000ff
        /*00fc*/ 	.word	0x00000000
        /*0100*/ 	.short	0x0100
        /*0102*/ 	.byte	0x04
	.zero		1


	//   ....[1]....
        /*0104*/ 	.word	0x00000610
        /*0108*/ 	.word	0x000000ff
        /*010c*/ 	.word	0x00000018
        /*0110*/ 	.short	0x0100
        /*0112*/ 	.byte	0x04
	.zero		1


	//   ....[2]....
        /*0114*/ 	.word	0x00000620
        /*0118*/ 	.word	0x000000ff
        /*011c*/ 	.word	0x00000008
        /*0120*/ 	.short	0x0100
        /*0122*/ 	.byte	0x04
	.zero		1


	//   ....[3]....
        /*0124*/ 	.word	0x00000630
        /*0128*/ 	.word	0x000000ff
        /*012c*/ 	.word	0x00000020
        /*0130*/ 	.short	0x0100
        /*0132*/ 	.byte	0x04
	.zero		1


	//   ....[4]....
        /*0134*/ 	.word	0x00000640
        /*0138*/ 	.word	0x000000ff
        /*013c*/ 	.word	0x00000010
        /*0140*/ 	.short	0x0100
        /*0142*/ 	.byte	0x04
	.zero		1


	//   ....[5]....
        /*0144*/ 	.word	0x00000650
        /*0148*/ 	.word	0x000000ff
        /*014c*/ 	.word	0x00000028
        /*0150*/ 	.short	0x0100
        /*0152*/ 	.byte	0x04
	.zero		1


	//   ....[6]....
        /*0154*/ 	.word	0x00000780
        /*0158*/ 	.word	0x000000ff
        /*015c*/ 	.word	0x00000030
        /*0160*/ 	.short	0x0100
        /*0162*/ 	.byte	0x04
	.zero		1


	//   ....[7]....
        /*0164*/ 	.word	0x00000790
        /*0168*/ 	.word	0x000000ff
        /*016c*/ 	.word	0x00000040
        /*0170*/ 	.short	0x0100
        /*0172*/ 	.byte	0x04
	.zero		1


	//   ....[8]....
        /*0174*/ 	.word	0x000007a0
        /*0178*/ 	.word	0x000000ff
        /*017c*/ 	.word	0x00000038
        /*0180*/ 	.short	0x0100
        /*0182*/ 	.byte	0x04
	.zero		1


	//   ....[9]....
        /*0184*/ 	.word	0x000007b0
        /*0188*/ 	.word	0x000000ff
        /*018c*/ 	.word	0x00000048
        /*0190*/ 	.short	0x0100
        /*0192*/ 	.byte	0x04
	.zero		1


	//   ....[10]....
        /*0194*/ 	.word	0x000008a0
        /*0198*/ 	.word	0x000000ff
        /*019c*/ 	.word	0x00000050
        /*01a0*/ 	.short	0x0100
        /*01a2*/ 	.byte	0x06
	.zero		1


	//   ....[11]....
        /*01a4*/ 	.word	0x000008b0
        /*01a8*/ 	.word	0x000000ff
        /*01ac*/ 	.word	0x00000058
        /*01b0*/ 	.short	0x0100
        /*01b2*/ 	.byte	0x06
	.zero		1


	//   ....[12]....
        /*01b4*/ 	.word	0x000009f0
        /*01b8*/ 	.word	0x000000ff
        /*01bc*/ 	.word	0x00000060
        /*01c0*/ 	.short	0x0100
        /*01c2*/ 	.byte	0x06
	.zero		1


	//   ....[13]....
        /*01c4*/ 	.word	0x00000a00
        /*01c8*/ 	.word	0x000000ff
        /*01cc*/ 	.word	0x00000070
        /*01d0*/ 	.short	0x0100
        /*01d2*/ 	.byte	0x06
	.zero		1


	//   ....[14]....
        /*01d4*/ 	.word	0x00000a10
        /*01d8*/ 	.word	0x000000ff
        /*01dc*/ 	.word	0x00000068
        /*01e0*/ 	.short	0x0100
        /*01e2*/ 	.byte	0x06
	.zero		1


	//   ....[15]....
        /*01e4*/ 	.word	0x00000a20
        /*01e8*/ 	.word	0x000000ff
        /*01ec*/ 	.word	0x00000078
        /*01f0*/ 	.short	0x0100
        /*01f2*/ 	.byte	0x06
	.zero		1


	//   ....[16]....
        /*01f4*/ 	.word	0x00000b50
        /*01f8*/ 	.word	0x000000ff
        /*01fc*/ 	.word	0x00000080
        /*0200*/ 	.short	0x0100
        /*0202*/ 	.byte	0x04
	.zero		1


	//   ....[17]....
        /*0204*/ 	.word	0x00000b60
        /*0208*/ 	.word	0x000000ff
        /*020c*/ 	.word	0x000000a0
        /*0210*/ 	.short	0x0100
        /*0212*/ 	.byte	0x04
	.zero		1


	//   ....[18]....
        /*0214*/ 	.word	0x00000b70
        /*0218*/ 	.word	0x000000ff
        /*021c*/ 	.word	0x00000088
        /*0220*/ 	.short	0x0100
        /*0222*/ 	.byte	0x04
	.zero		1


	//   ....[19]....
        /*0224*/ 	.word	0x00000b80
        /*0228*/ 	.word	0x000000ff
        /*022c*/ 	.word	0x000000a8
        /*0230*/ 	.short	0x0100
        /*0232*/ 	.byte	0x04
	.zero		1


	//   ....[20]....
        /*0234*/ 	.word	0x00000b90
        /*0238*/ 	.word	0x000000ff
        /*023c*/ 	.word	0x00000090
        /*0240*/ 	.short	0x0100
        /*0242*/ 	.byte	0x04
	.zero		1


	//   ....[21]....
        /*0244*/ 	.word	0x00000ba0
        /*0248*/ 	.word	0x000000ff
        /*024c*/ 	.word	0x000000b0
        /*0250*/ 	.short	0x0100
        /*0252*/ 	.byte	0x04
	.zero		1


	//   ....[22]....
        /*0254*/ 	.word	0x00000bb0
        /*0258*/ 	.word	0x000000ff
        /*025c*/ 	.word	0x00000098
        /*0260*/ 	.short	0x0100
        /*0262*/ 	.byte	0x04
	.zero		1


	//   ....[23]....
        /*0264*/ 	.word	0x00000bc0
        /*0268*/ 	.word	0x000000ff
        /*026c*/ 	.word	0x000000b8
        /*0270*/ 	.short	0x0100
        /*0272*/ 	.byte	0x04
	.zero		1


	//   ....[24]....
        /*0274*/ 	.word	0x00000cb0
        /*0278*/ 	.word	0x000000ff
        /*027c*/ 	.word	0x000000c0
        /*0280*/ 	.short	0x0100
        /*0282*/ 	.byte	0x04
	.zero		1


	//   ....[25]....
        /*0284*/ 	.word	0x00000cc0
        /*0288*/ 	.word	0x000000ff
        /*028c*/ 	.word	0x000000d0
        /*0290*/ 	.short	0x0100
        /*0292*/ 	.byte	0x04
	.zero		1


	//   ....[26]....
        /*0294*/ 	.word	0x00000cd0
        /*0298*/ 	.word	0x000000ff
        /*029c*/ 	.word	0x000000c8
        /*02a0*/ 	.short	0x0100
        /*02a2*/ 	.byte	0x04
	.zero		1


	//   ....[27]....
        /*02a4*/ 	.word	0x00000ce0
        /*02a8*/ 	.word	0x000000ff
        /*02ac*/ 	.word	0x000000d8
        /*02b0*/ 	.short	0x0100
        /*02b2*/ 	.byte	0x04
	.zero		1


	//   ....[28]....
        /*02b4*/ 	.word	0x00001800
        /*02b8*/ 	.word	0x00000000
        /*02bc*/ 	.word	0x000000d0
        /*02c0*/ 	.short	0x010a
        /*02c2*/ 	.byte	0xff
	.zero		1


	//   ....[29]....
        /*02c4*/ 	.word	0x00001820
        /*02c8*/ 	.word	0x00000000
        /*02cc*/ 	.word	0x000000c0
        /*02d0*/ 	.short	0x0101
        /*02d2*/ 	.byte	0xff
	.zero		1


	//   ....[30]....
        /*02d4*/ 	.word	0x000018e0
        /*02d8*/ 	.word	0x000000ff
        /*02dc*/ 	.word	0x00000018
        /*02e0*/ 	.short	0x010a
        /*02e2*/ 	.byte	0x04
	.zero		1


	//   ....[31]....
        /*02e4*/ 	.word	0x00001960
        /*02e8*/ 	.word	0x000000ff
        /*02ec*/ 	.word	0x00000018
        /*02f0*/ 	.short	0x010a
        /*02f2*/ 	.byte	0x21
	.zero		1


	//   ....[32]....
        /*02f4*/ 	.word	0x00001af0
        /*02f8*/ 	.word	0x000000ff
        /*02fc*/ 	.word	0x00000018
        /*0300*/ 	.short	0x010a
        /*0302*/ 	.byte	0x08
	.zero		1


	//   ....[33]....
        /*0304*/ 	.word	0x00001c10
        /*0308*/ 	.word	0x000000ff
        /*030c*/ 	.word	0x00000058
        /*0310*/ 	.short	0x0101
        /*0312*/ 	.byte	0x07
	.zero		1


	//   ....[34]....
        /*0314*/ 	.word	0x00001c30
        /*0318*/ 	.word	0x000000ff
        /*031c*/ 	.word	0x00000018
        /*0320*/ 	.short	0x010a
        /*0322*/ 	.byte	0x04
	.zero		1


	//   ....[35]....
        /*0324*/ 	.word	0x00001cb0
        /*0328*/ 	.word	0x000000ff
        /*032c*/ 	.word	0x00000018
        /*0330*/ 	.short	0x010a
        /*0332*/ 	.byte	0x09
	.zero		1


	//   ....[36]....
        /*0334*/ 	.word	0x00001e50
        /*0338*/ 	.word	0x000000ff
        /*033c*/ 	.word	0x00000018
        /*0340*/ 	.short	0x010a
        /*0342*/ 	.byte	0x06
	.zero		1


	//   ....[37]....
        /*0344*/ 	.word	0x00001f80
        /*0348*/ 	.word	0x00000003
        /*034c*/ 	.word	0x00000060
        /*0350*/ 	.short	0x010a
        /*0352*/ 	.byte	0xff
	.zero		1


	//   ....[38]....
        /*0354*/ 	.word	0x000020d0
        /*0358*/ 	.word	0x00000000
        /*035c*/ 	.word	0x00000000
        /*0360*/ 	.short	0x0101
        /*0362*/ 	.byte	0xff
	.zero		1


	//   ....[39]....
        /*0364*/ 	.word	0x00002670
        /*0368*/ 	.word	0x000000ff
        /*036c*/ 	.word	0x00000000
        /*0370*/ 	.short	0x010a
        /*0372*/ 	.byte	0x04
	.zero		1


	//   ....[40]....
        /*0374*/ 	.word	0x00002700
        /*0378*/ 	.word	0x000000ff
        /*037c*/ 	.word	0x00000000
        /*0380*/ 	.short	0x010a
        /*0382*/ 	.byte	0x05
	.zero		1


	//   ....[41]....
        /*0384*/ 	.word	0x000027a0
        /*0388*/ 	.word	0x00000000
        /*038c*/ 	.word	0x00000000
        /*0390*/ 	.short	0x010a
        /*0392*/ 	.byte	0xff
	.zero		1


	//   ....[42]....
        /*0394*/ 	.word	0x000028e0
        /*0398*/ 	.word	0x00000002
        /*039c*/ 	.word	0x000000c0
        /*03a0*/ 	.short	0x010a
        /*03a2*/ 	.byte	0xff
	.zero		1


	//   ....[43]....
        /*03a4*/ 	.word	0x00002940
        /*03a8*/ 	.word	0x00000004
        /*03ac*/ 	.word	0x00000000
        /*03b0*/ 	.short	0x0101
        /*03b2*/ 	.byte	0xff
	.zero		1


	//   ....[44]....
        /*03b4*/ 	.word	0x00002960
        /*03b8*/ 	.word	0x000000ff
        /*03bc*/ 	.word	0x00000070
        /*03c0*/ 	.short	0x010a
        /*03c2*/ 	.byte	0x04
	.zero		1


	//   ....[45]....
        /*03c4*/ 	.word	0x00002a80
        /*03c8*/ 	.word	0x00000002
        /*03cc*/ 	.word	0x00000060
        /*03d0*/ 	.short	0x010a
        /*03d2*/ 	.byte	0xff
	.zero		1


	//   ....[46]....
        /*03d4*/ 	.word	0x00002b90
        /*03d8*/ 	.word	0x00000002
        /*03dc*/ 	.word	0x00000000
        /*03e0*/ 	.short	0x0101
        /*03e2*/ 	.byte	0xff
	.zero		1


	//   ....[47]....
        /*03e4*/ 	.word	0x00002c20
        /*03e8*/ 	.word	0x000000ff
        /*03ec*/ 	.word	0x00000070
        /*03f0*/ 	.short	0x0106
        /*03f2*/ 	.byte	0x04
	.zero		1


	//   ....[48]....
        /*03f4*/ 	.word	0x00002c40
        /*03f8*/ 	.word	0x000000ff
        /*03fc*/ 	.word	0x00000070
        /*0400*/ 	.short	0x010a
        /*0402*/ 	.byte	0x04
	.zero		1


	//   ....[49]....
        /*0404*/ 	.word	0x00002cd0
        /*0408*/ 	.word	0x000000ff
        /*040c*/ 	.word	0x00000070
        /*0410*/ 	.short	0x0106
        /*0412*/ 	.byte	0x07
	.zero		1


	//   ....[50]....
        /*0414*/ 	.word	0x00002d10
        /*0418*/ 	.word	0x00000000
        /*041c*/ 	.word	0x00000070
        /*0420*/ 	.short	0x010a
        /*0422*/ 	.byte	0xff
	.zero		1


	//   ....[51]....
        /*0424*/ 	.word	0x00003270
        /*0428*/ 	.word	0x00000000
        /*042c*/ 	.word	0x00000060
        /*0430*/ 	.short	0x010a
        /*0432*/ 	.byte	0xff
	.zero		1


	//   ....[52]....
        /*0434*/ 	.word	0x00003370
        /*0438*/ 	.word	0x00000003
        /*043c*/ 	.word	0x00000000
        /*0440*/ 	.short	0x0101
        /*0442*/ 	.byte	0xff
	.zero		1


	//   ....[53]....
        /*0444*/ 	.word	0x00003380
        /*0448*/ 	.word	0x000000ff
        /*044c*/ 	.word	0x00000000
        /*0450*/ 	.short	0x010a
        /*0452*/ 	.byte	0x04
	.zero		1


	//   ....[54]....
        /*0454*/ 	.word	0x00003400
        /*0458*/ 	.word	0x000000ff
        /*045c*/ 	.word	0x000000a0
        /*0460*/ 	.short	0x010a
        /*0462*/ 	.byte	0x1f
	.zero		1


	//   ....[55]....
        /*0464*/ 	.word	0x000034e0
        /*0468*/ 	.word	0x000000ff
        /*046c*/ 	.word	0x00000000
        /*0470*/ 	.short	0x010a
        /*0472*/ 	.byte	0x05
	.zero		1


	//   ....[56]....
        /*0474*/ 	.word	0x00003620
        /*0478*/ 	.word	0x000000ff
        /*047c*/ 	.word	0x00000000
        /*0480*/ 	.short	0x010a
        /*0482*/ 	.byte	0x04
	.zero		1


	//   ....[57]....
        /*0484*/ 	.word	0x000038b0
        /*0488*/ 	.word	0x000000ff
        /*048c*/ 	.word	0x00000000
        /*0490*/ 	.short	0x010a
        /*0492*/ 	.byte	0x04
	.zero		1


	//   ....[58]....
        /*0494*/ 	.word	0x00003940
        /*0498*/ 	.word	0x000000ff
        /*049c*/ 	.word	0x00000000
        /*04a0*/ 	.short	0x010a
        /*04a2*/ 	.byte	0x05
	.zero		1


	//   ....[59]....
        /*04a4*/ 	.word	0x000039d0
        /*04a8*/ 	.word	0x000000ff
        /*04ac*/ 	.word	0x00000000
        /*04b0*/ 	.short	0x010a
        /*04b2*/ 	.byte	0x05
	.zero		1


	//   ....[60]....
        /*04b4*/ 	.word	0x00003a60
        /*04b8*/ 	.word	0x000000ff
        /*04bc*/ 	.word	0x00000000
        /*04c0*/ 	.short	0x010a
        /*04c2*/ 	.byte	0x04
	.zero		1


	//   ....[61]....
        /*04c4*/ 	.word	0x00003f80
        /*04c8*/ 	.word	0x00000008
        /*04cc*/ 	.word	0x00000060
        /*04d0*/ 	.short	0x010a
        /*04d2*/ 	.byte	0xff
	.zero		1


	//   ....[62]....
        /*04d4*/ 	.word	0x000040f0
        /*04d8*/ 	.word	0x00000000
        /*04dc*/ 	.word	0x00000000
        /*04e0*/ 	.short	0x0101
        /*04e2*/ 	.byte	0xff
	.zero		1


	//   ....[63]....
        /*04e4*/ 	.word	0x000045d0
        /*04e8*/ 	.word	0x000000ff
        /*04ec*/ 	.word	0x00000058
        /*04f0*/ 	.short	0x010a
        /*04f2*/ 	.byte	0x15
	.zero		1


	//   ....[64]....
        /*04f4*/ 	.word	0x00004760
        /*04f8*/ 	.word	0x000000ff
        /*04fc*/ 	.word	0x00000040
        /*0500*/ 	.short	0x010a
        /*0502*/ 	.byte	0x15
	.zero		1


	//   ....[65]....
        /*0504*/ 	.word	0x000048d0
        /*0508*/ 	.word	0x000000ff
        /*050c*/ 	.word	0x00000030
        /*0510*/ 	.short	0x010b
        /*0512*/ 	.byte	0x15
	.zero		1


	//   ....[66]....
        /*0514*/ 	.word	0x000048e0
        /*0518*/ 	.word	0x000000ff
        /*051c*/ 	.word	0x00000000
        /*0520*/ 	.short	0x0101
        /*0522*/ 	.byte	0x27
	.zero		1


	//   ....[67]....
        /*0524*/ 	.word	0x000048f0
        /*0528*/ 	.word	0x000000ff
        /*052c*/ 	.word	0x00000048
        /*0530*/ 	.short	0x010a
        /*0532*/ 	.byte	0x15
	.zero		1


	//   ....[68]....
        /*0534*/ 	.word	0x00004ad0
        /*0538*/ 	.word	0x000000ff
        /*053c*/ 	.word	0x00000038
        /*0540*/ 	.short	0x010b
        /*0542*/ 	.byte	0x15
	.zero		1


	//   ....[69]....
        /*0544*/ 	.word	0x00004ae0
        /*0548*/ 	.word	0x000000ff
        /*054c*/ 	.word	0x00000000
        /*0550*/ 	.short	0x0101
        /*0552*/ 	.byte	0x26
	.zero		1


	//   ....[70]....
        /*0554*/ 	.word	0x00004b10
        /*0558*/ 	.word	0x000000ff
        /*055c*/ 	.word	0x00000040
        /*0560*/ 	.short	0x010a
        /*0562*/ 	.byte	0x15
	.zero		1


	//   ....[71]....
        /*0564*/ 	.word	0x00004b50
        /*0568*/ 	.word	0x00000000
        /*056c*/ 	.word	0x00000048
        /*0570*/ 	.short	0x010a
        /*0572*/ 	.byte	0xff
	.zero		1


	//   ....[72]....
        /*0574*/ 	.word	0x00004e80
        /*0578*/ 	.word	0x00000003
        /*057c*/ 	.word	0x00000060
        /*0580*/ 	.short	0x010a
        /*0582*/ 	.byte	0xff
	.zero		1


	//   ....[73]....
        /*0584*/ 	.word	0x00005000
        /*0588*/ 	.word	0x00000000
        /*058c*/ 	.word	0x00000000
        /*0590*/ 	.short	0x0101
        /*0592*/ 	.byte	0xff
	.zero		1


	//   ....[74]....
        /*0594*/ 	.word	0x00005b40
        /*0598*/ 	.word	0x00000002
        /*059c*/ 	.word	0x00000030
        /*05a0*/ 	.short	0x010a
        /*05a2*/ 	.byte	0xff
	.zero		1


	//   ....[75]....
        /*05a4*/ 	.word	0x00005bb0
        /*05a8*/ 	.word	0x00000064
        /*05ac*/ 	.word	0x00000080
        /*05b0*/ 	.short	0x010a
        /*05b2*/ 	.byte	0xff
	.zero		1


	//   ....[76]....
        /*05b4*/ 	.word	0x00005ca0
        /*05b8*/ 	.word	0x00000002
        /*05bc*/ 	.word	0x00000030
        /*05c0*/ 	.short	0x010a
        /*05c2*/ 	.byte	0xff
	.zero		1


	//   ....[77]....
        /*05c4*/ 	.word	0x00005db0
        /*05c8*/ 	.word	0x00000000
        /*05cc*/ 	.word	0x00000000
        /*05d0*/ 	.short	0x0101
        /*05d2*/ 	.byte	0xff
	.zero		1


	//   ....[78]....
        /*05d4*/ 	.word	0x00005e30
        /*05d8*/ 	.word	0x00000064
        /*05dc*/ 	.word	0x00000080
        /*05e0*/ 	.short	0x010a
        /*05e2*/ 	.byte	0xff
	.zero		1


	//   ....[79]....
        /*05e4*/ 	.word	0x00006980
        /*05e8*/ 	.word	0x0000006d
        /*05ec*/ 	.word	0x00000030
        /*05f0*/ 	.short	0x010a
        /*05f2*/ 	.byte	0xff
	.zero		1


	//   ....[80]....
        /*05f4*/ 	.word	0x00006a50
        /*05f8*/ 	.word	0x0000006d
        /*05fc*/ 	.word	0x00000030
        /*0600*/ 	.short	0x010a
        /*0602*/ 	.byte	0xff
	.zero		1


	//   ....[81]....
        /*0604*/ 	.word	0x00006b60
        /*0608*/ 	.word	0x00000000
        /*060c*/ 	.word	0x00000000
        /*0610*/ 	.short	0x0101
        /*0612*/ 	.byte	0xff
	.zero		1


	//   ....[82]....
        /*0614*/ 	.word	0x00006ff0
        /*0618*/ 	.word	0x000000ff
        /*061c*/ 	.word	0x00000000
        /*0620*/ 	.short	0x0101
        /*0622*/ 	.byte	0x04
	.zero		1


	//   ....[83]....
        /*0624*/ 	.word	0x00007800
        /*0628*/ 	.word	0x00000000
        /*062c*/ 	.word	0x000000d0
        /*0630*/ 	.short	0x010a
        /*0632*/ 	.byte	0xff
	.zero		1


	//   ....[84]....
        /*0634*/ 	.word	0x00007860
        /*0638*/ 	.word	0x00000000
        /*063c*/ 	.word	0x00000018
        /*0640*/ 	.short	0x010a
        /*0642*/ 	.byte	0xff
	.zero		1


	//   ....[85]....
        /*0644*/ 	.word	0x000078c0
        /*0648*/ 	.word	0x00000000
        /*064c*/ 	.word	0x00000018
        /*0650*/ 	.short	0x010a
        /*0652*/ 	.byte	0xff
	.zero		1


	//   ....[86]....
        /*0654*/ 	.word	0x00007910
        /*0658*/ 	.word	0x00000003
        /*065c*/ 	.word	0x00000060
        /*0660*/ 	.short	0x010a
        /*0662*/ 	.byte	0xff
	.zero		1


	//   ....[87]....
        /*0664*/ 	.word	0x00007970
        /*0668*/ 	.word	0x00000000
        /*066c*/ 	.word	0x00000000
        /*0670*/ 	.short	0x010a
        /*0672*/ 	.byte	0xff
	.zero		1


	//   ....[88]....
        /*0674*/ 	.word	0x000079d0
        /*0678*/ 	.word	0x00000000
        /*067c*/ 	.word	0x00000000
        /*0680*/ 	.short	0x010a
        /*0682*/ 	.byte	0xff
	.zero		1


	//   ....[89]....
        /*0684*/ 	.word	0x00007a20
        /*0688*/ 	.word	0x00000002
        /*068c*/ 	.word	0x000000c0
        /*0690*/ 	.short	0x010a
        /*0692*/ 	.byte	0xff
	.zero		1


	//   ....[90]....
        /*0694*/ 	.word	0x00007a80
        /*0698*/ 	.word	0x00000002
        /*069c*/ 	.word	0x00000070
        /*06a0*/ 	.short	0x010a
        /*06a2*/ 	.byte	0xff
	.zero		1


	//   ....[91]....
        /*06a4*/ 	.word	0x00007ad0
        /*06a8*/ 	.word	0x00000002
        /*06ac*/ 	.word	0x00000060
        /*06b0*/ 	.short	0x010a
        /*06b2*/ 	.byte	0xff
	.zero		1


	//   ....[92]....
        /*06b4*/ 	.word	0x00007b30
        /*06b8*/ 	.word	0x00000000
        /*06bc*/ 	.word	0x00000070
        /*06c0*/ 	.short	0x010a
        /*06c2*/ 	.byte	0xff
	.zero		1


	//   ....[93]....
        /*06c4*/ 	.word	0x00007b80
        /*06c8*/ 	.word	0x00000000
        /*06cc*/ 	.word	0x00000060
        /*06d0*/ 	.short	0x010a
        /*06d2*/ 	.byte	0xff
	.zero		1


	//   ....[94]....
        /*06d4*/ 	.word	0x00007be0
        /*06d8*/ 	.word	0x00000003
        /*06dc*/ 	.word	0x000000a0
        /*06e0*/ 	.short	0x010a
        /*06e2*/ 	.byte	0xff
	.zero		1


	//   ....[95]....
        /*06e4*/ 	.word	0x00007c40
        /*06e8*/ 	.word	0x00000000
        /*06ec*/ 	.word	0x00000000
        /*06f0*/ 	.short	0x010a
        /*06f2*/ 	.byte	0xff
	.zero		1


	//   ....[96]....
        /*06f4*/ 	.word	0x00007ca0
        /*06f8*/ 	.word	0x00000000
        /*06fc*/ 	.word	0x00000000
        /*0700*/ 	.short	0x010a
        /*0702*/ 	.byte	0xff
	.zero		1


	//   ....[97]....
        /*0704*/ 	.word	0x00007d00
        /*0708*/ 	.word	0x00000000
        /*070c*/ 	.word	0x00000000
        /*0710*/ 	.short	0x010a
        /*0712*/ 	.byte	0xff
	.zero		1


	//   ....[98]....
        /*0714*/ 	.word	0x00007d60
        /*0718*/ 	.word	0x00000000
        /*071c*/ 	.word	0x00000000
        /*0720*/ 	.short	0x010a
        /*0722*/ 	.byte	0xff
	.zero		1


	//   ....[99]....
        /*0724*/ 	.word	0x00007dc0
        /*0728*/ 	.word	0x00000000
        /*072c*/ 	.word	0x00000000
        /*0730*/ 	.short	0x010a
        /*0732*/ 	.byte	0xff
	.zero		1


	//   ....[100]....
        /*0734*/ 	.word	0x00007e10
        /*0738*/ 	.word	0x00000008
        /*073c*/ 	.word	0x00000060
        /*0740*/ 	.short	0x010a
        /*0742*/ 	.byte	0xff
	.zero		1


	//   ....[101]....
        /*0744*/ 	.word	0x00007e70
        /*0748*/ 	.word	0x00000000
        /*074c*/ 	.word	0x00000058
        /*0750*/ 	.short	0x010a
        /*0752*/ 	.byte	0xff
	.zero		1


	//   ....[102]....
        /*0754*/ 	.word	0x00007ed0
        /*0758*/ 	.word	0x00000005
        /*075c*/ 	.word	0x00000040
        /*0760*/ 	.short	0x010a
        /*0762*/ 	.byte	0xff
	.zero		1


	//   ....[103]....
        /*0764*/ 	.word	0x00007f30
        /*0768*/ 	.word	0x00000005
        /*076c*/ 	.word	0x00000048
        /*0770*/ 	.short	0x010a
        /*0772*/ 	.byte	0xff
	.zero		1


	//   ....[104]....
        /*0774*/ 	.word	0x00007f90
        /*0778*/ 	.word	0x00000000
        /*077c*/ 	.word	0x00000040
        /*0780*/ 	.short	0x010a
        /*0782*/ 	.byte	0xff
	.zero		1


	//   ....[105]....
        /*0784*/ 	.word	0x00007fe0
        /*0788*/ 	.word	0x00000003
        /*078c*/ 	.word	0x00000060
        /*0790*/ 	.short	0x010a
        /*0792*/ 	.byte	0xff
	.zero		1


	//   ....[106]....
        /*0794*/ 	.word	0x00008030
        /*0798*/ 	.word	0x00000002
        /*079c*/ 	.word	0x00000030
        /*07a0*/ 	.short	0x010a
        /*07a2*/ 	.byte	0xff
	.zero		1


	//   ....[107]....
        /*07a4*/ 	.word	0x00008080
        /*07a8*/ 	.word	0x00000064
        /*07ac*/ 	.word	0x00000080
        /*07b0*/ 	.short	0x010a
        /*07b2*/ 	.byte	0xff
	.zero		1


	//   ....[108]....
        /*07b4*/ 	.word	0x000080d0
        /*07b8*/ 	.word	0x0000006d
        /*07bc*/ 	.word	0x00000030
        /*07c0*/ 	.short	0x010a
        /*07c2*/ 	.byte	0xff
	.zero		1


	//----- nvinfo : EIATTR_NUM_MBARRIERS
	.align		4
.L_47:
        /*07c4*/ 	.byte	0x03, 0x38
        /*07c6*/ 	.short	0x001c


	//----- nvinfo : EIATTR_EXIT_INSTR_OFFSETS
	.align		4
        /*07c8*/ 	.byte	0x04, 0x1c
        /*07ca*/ 	.short	(.L_49 - .L_48)


	//   ....[0]....
.L_48:
        /*07cc*/ 	.word	0x000027d0


	//   ....[1]....
        /*07d0*/ 	.word	0x00002ce0


	//   ....[2]....
        /*07d4*/ 	.word	0x00002d40


	//   ....[3]....
        /*07d8*/ 	.word	0x00003cc0


	//   ....[4]....
        /*07dc*/ 	.word	0x00004b80


	//   ....[5]....
        /*07e0*/ 	.word	0x00004bc0


	//   ....[6]....
        /*07e4*/ 	.word	0x000077f0


	//----- nvinfo : EIATTR_MAX_THREADS
	.align		4
.L_49:
        /*07e8*/ 	.byte	0x04, 0x05
        /*07ea*/ 	.short	(.L_51 - .L_50)
.L_50:
        /*07ec*/ 	.word	0x00000100
        /*07f0*/ 	.word	0x00000001
        /*07f4*/ 	.word	0x00000001


	//----- nvinfo : EIATTR_CRS_STACK_SIZE
	.align		4
.L_51:
        /*07f8*/ 	.byte	0x04, 0x1e
        /*07fa*/ 	.short	(.L_53 - .L_52)
.L_52:
        /*07fc*/ 	.word	0x00000000


	//----- nvinfo : EIATTR_CBANK_PARAM_SIZE
	.align		4
.L_53:
        /*0800*/ 	.byte	0x03, 0x19
        /*0802*/ 	.short	0x0800


	//----- nvinfo : EIATTR_PARAM_CBANK
	.align		4
        /*0804*/ 	.byte	0x04, 0x0a
        /*0806*/ 	.short	(.L_55 - .L_54)
	.align		4
.L_54:
        /*0808*/ 	.word	index@(.nv.constant0._ZN7cutlass13device_kernelINS_4gemm6kernel13GemmUniversalIN4cute5tupleIJiiiiEEENS1_10collective13CollectiveMmaINS1_35MainloopSm100TmaUmmaWarpSpecializedILi3ELi2ELi4ENS5_IJNS4_1CILi2EEENSA_ILi1EEESC_EEEEENS5_IJNSA_ILi64EEENSA_ILi128EEESG_EEENS_12float_e4m3_tENS5_IJlSC_lEEESI_SJ_NS4_8TiledMMAINS4_8MMA_AtomIJNS4_10MMA_TraitsINS4_19SM100_MMA_F8F6F4_SSEJSI_SI_fSF_SG_NS4_17integral_constantINS4_4UMMA5MajorELSQ_0EEESR_NSO_INSP_7ScaleInELSS_0EEEST_EEEEEENS4_6LayoutINS5_IJSC_SC_SC_EEENS5_IJNSA_ILi0EEESY_SY_EEEEENS5_IJNS4_10UnderscoreES11_S11_EEEEENS4_13SM90_TMA_LOADENS4_14ComposedLayoutINS4_7SwizzleILi3ELi4ELi3EEENS4_18smem_ptr_flag_bitsILi8EEENSW_INS5_IJNSA_ILi8EEESG_EEENS5_IJSG_SC_EEEEEEEvNS4_8identityENS4_23SM90_TMA_LOAD_MULTICASTES1E_vS1F_EENS_8epilogue10collective18CollectiveEpilogueINS1I_23Sm100TmaWarpSpecializedILi2ELi2ELi32ELb0ELb0EEEJSH_NS5_IJNSW_ISF_SC_EES1N_EEESI_SJ_SI_SJ_NS1I_6fusion15FusionCallbacksIS1M_NS1P_17LinearCombinationISI_fSI_fLNS_15FloatRoundStyleE2EEESH_S1O_JEEENS4_5SM1004TMEM4LOAD26SM100_TMEM_LOAD_16dp32b32xES14_NS15_INS16_ILi2ELi4ELi3EEES19_NSW_INS5_IJS1A_SF_EEENS5_IJSF_SC_EEEEEEENS4_39AutoVectorizingCopyWithAssumedAlignmentILi128EEENS4_14SM90_TMA_STOREES23_S25_S25_EEEvvEEEEvNT_6ParamsE)
        /*080c*/ 	.short	0x0380
        /*080e*/ 	.short	0x0800


	//----- nvinfo : EIATTR_SW_WAR
	.align		4
.L_55:
        /*0810*/ 	.byte	0x04, 0x36
        /*0812*/ 	.short	(.L_57 - .L_56)
.L_56:
        /*0814*/ 	.word	0x00000008
.L_57:


//--------------------- .nv.callgraph             --------------------------
	.section	.nv.callgraph,"",@"SHT_CUDA_CALLGRAPH"
	.align	4
	.sectionentsize	8
	.align		4
        /*0000*/ 	.word	0x00000000
	.align		4
        /*0004*/ 	.word	0xffffffff
	.align		4
        /*0008*/ 	.word	index@(_ZN7cutlass13device_kernelINS_4gemm6kernel13GemmUniversalIN4cute5tupleIJiiiiEEENS1_10collective13CollectiveMmaINS1_35MainloopSm100TmaUmmaWarpSpecializedILi3ELi2ELi4ENS5_IJNS4_1CILi2EEENSA_ILi1EEESC_EEEEENS5_IJNSA_ILi64EEENSA_ILi128EEESG_EEENS_12float_e4m3_tENS5_IJlSC_lEEESI_SJ_NS4_8TiledMMAINS4_8MMA_AtomIJNS4_10MMA_TraitsINS4_19SM100_MMA_F8F6F4_SSEJSI_SI_fSF_SG_NS4_17integral_constantINS4_4UMMA5MajorELSQ_0EEESR_NSO_INSP_7ScaleInELSS_0EEEST_EEEEEENS4_6LayoutINS5_IJSC_SC_SC_EEENS5_IJNSA_ILi0EEESY_SY_EEEEENS5_IJNS4_10UnderscoreES11_S11_EEEEENS4_13SM90_TMA_LOADENS4_14ComposedLayoutINS4_7SwizzleILi3ELi4ELi3EEENS4_18smem_ptr_flag_bitsILi8EEENSW_INS5_IJNSA_ILi8EEESG_EEENS5_IJSG_SC_EEEEEEEvNS4_8identityENS4_23SM90_TMA_LOAD_MULTICASTES1E_vS1F_EENS_8epilogue10collective18CollectiveEpilogueINS1I_23Sm100TmaWarpSpecializedILi2ELi2ELi32ELb0ELb0EEEJSH_NS5_IJNSW_ISF_SC_EES1N_EEESI_SJ_SI_SJ_NS1I_6fusion15FusionCallbacksIS1M_NS1P_17LinearCombinationISI_fSI_fLNS_15FloatRoundStyleE2EEESH_S1O_JEEENS4_5SM1004TMEM4LOAD26SM100_TMEM_LOAD_16dp32b32xES14_NS15_INS16_ILi2ELi4ELi3EEES19_NSW_INS5_IJS1A_SF_EEENS5_IJSF_SC_EEEEEEENS4_39AutoVectorizingCopyWithAssumedAlignmentILi128EEENS4_14SM90_TMA_STOREES23_S25_S25_EEEvvEEEEvNT_6ParamsE)
	.align		4
        /*000c*/ 	.word	index@(__assertfail)
	.align		4
        /*0010*/ 	.word	0x00000000
	.align		4
        /*0014*/ 	.word	0xfffffffe
	.align		4
        /*0018*/ 	.word	0x00000000
	.align		4
        /*001c*/ 	.word	0xfffffffd
	.align		4
        /*0020*/ 	.word	0x00000000
	.align		4
        /*0024*/ 	.word	0xfffffffc


//--------------------- .nv.constant4             --------------------------
	.section	.nv.constant4,"a",@progbits
	.align	8
	.align		8
.nv.constant4:
        /*0000*/ 	.dword	__assertfail
	.align		8
        /*0008*/ 	.dword	__unnamed_1
	.align		8
        /*0010*/ 	.dword	__unnamed_2
	.align		8
        /*0018*/ 	.dword	_ZN39_INTERNAL_cce351f0_4_k_cu_5482ed80_84124cuda3std3__45__cpo5beginE
	.align		8
        /*0020*/ 	.dword	_ZN39_INTERNAL_cce351f0_4_k_cu_5482ed80_84124cuda3std3__45__cpo3endE
	.align		8
        /*0028*/ 	.dword	_ZN39_INTERNAL_cce351f0_4_k_cu_5482ed80_84124cuda3std3__45__cpo6cbeginE
	.align		8
        /*0030*/ 	.dword	_ZN39_INTERNAL_cce351f0_4_k_cu_5482ed80_84124cuda3std3__45__cpo4cendE
	.align		8
        /*0038*/ 	.dword	_ZN39_INTERNAL_cce351f0_4_k_cu_5482ed80_84124cuda3std3__441_GLOBAL__N__cce351f0_4_k_cu_5482ed80_84126ignoreE
	.align		8
        /*0040*/ 	.dword	_ZN39_INTERNAL_cce351f0_4_k_cu_5482ed80_84124cuda3std3__419piecewise_constructE
	.align		8
        /*0048*/ 	.dword	_ZN39_INTERNAL_cce351f0_4_k_cu_5482ed80_84124cuda3std3__48in_placeE
	.align		8
        /*0050*/ 	.dword	_ZN39_INTERNAL_cce351f0_4_k_cu_5482ed80_84124cuda3std6ranges3__45__cpo4swapE
	.align		8
        /*0058*/ 	.dword	_ZN39_INTERNAL_cce351f0_4_k_cu_5482ed80_84124cuda3std6ranges3__45__cpo9iter_moveE
	.align		8
        /*0060*/ 	.dword	_ZN39_INTERNAL_cce351f0_4_k_cu_5482ed80_84124cute7productE
	.align		8
        /*0068*/ 	.dword	_ZN39_INTERNAL_cce351f0_4_k_cu_5482ed80_84124cute1_E
	.align		8
        /*0070*/ 	.dword	$str$25
	.align		8
        /*0078*/ 	.dword	$str$26
	.align		8
        /*0080*/ 	.dword	$str$27
	.align		8
        /*0088*/ 	.dword	$str$28


//--------------------- .text._ZN7cutlass13device_kernelINS_4gemm6kernel13GemmUniversalIN4cute5tupleIJiiiiEEENS1_10collective13CollectiveMmaINS1_35MainloopSm100TmaUmmaWarpSpecializedILi3ELi2ELi4ENS5_IJNS4_1CILi2EEENSA_ILi1EEESC_EEEEENS5_IJNSA_ILi64EEENSA_ILi128EEESG_EEENS_12float_e4m3_tENS5_IJlSC_lEEESI_SJ_NS4_8TiledMMAINS4_8MMA_AtomIJNS4_10MMA_TraitsINS4_19SM100_MMA_F8F6F4_SSEJSI_SI_fSF_SG_NS4_17integral_constantINS4_4UMMA5MajorELSQ_0EEESR_NSO_INSP_7ScaleInELSS_0EEEST_EEEEEENS4_6LayoutINS5_IJSC_SC_SC_EEENS5_IJNSA_ILi0EEESY_SY_EEEEENS5_IJNS4_10UnderscoreES11_S11_EEEEENS4_13SM90_TMA_LOADENS4_14ComposedLayoutINS4_7SwizzleILi3ELi4ELi3EEENS4_18smem_ptr_flag_bitsILi8EEENSW_INS5_IJNSA_ILi8EEESG_EEENS5_IJSG_SC_EEEEEEEvNS4_8identityENS4_23SM90_TMA_LOAD_MULTICASTES1E_vS1F_EENS_8epilogue10collective18CollectiveEpilogueINS1I_23Sm100TmaWarpSpecializedILi2ELi2ELi32ELb0ELb0EEEJSH_NS5_IJNSW_ISF_SC_EES1N_EEESI_SJ_SI_SJ_NS1I_6fusion15FusionCallbacksIS1M_NS1P_17LinearCombinationISI_fSI_fLNS_15FloatRoundStyleE2EEESH_S1O_JEEENS4_5SM1004TMEM4LOAD26SM100_TMEM_LOAD_16dp32b32xES14_NS15_INS16_ILi2ELi4ELi3EEES19_NSW_INS5_IJS1A_SF_EEENS5_IJSF_SC_EEEEEEENS4_39AutoVectorizingCopyWithAssumedAlignmentILi128EEENS4_14SM90_TMA_STOREES23_S25_S25_EEEvvEEEEvNT_6ParamsE --------------------------
	.section	.text._ZN7cutlass13device_kernelINS_4gemm6kernel13GemmUniversalIN4cute5tupleIJiiiiEEENS1_10collective13CollectiveMmaINS1_35MainloopSm100TmaUmmaWarpSpecializedILi3ELi2ELi4ENS5_IJNS4_1CILi2EEENSA_ILi1EEESC_EEEEENS5_IJNSA_ILi64EEENSA_ILi128EEESG_EEENS_12float_e4m3_tENS5_IJlSC_lEEESI_SJ_NS4_8TiledMMAINS4_8MMA_AtomIJNS4_10MMA_TraitsINS4_19SM100_MMA_F8F6F4_SSEJSI_SI_fSF_SG_NS4_17integral_constantINS4_4UMMA5MajorELSQ_0EEESR_NSO_INSP_7ScaleInELSS_0EEEST_EEEEEENS4_6LayoutINS5_IJSC_SC_SC_EEENS5_IJNSA_ILi0EEESY_SY_EEEEENS5_IJNS4_10UnderscoreES11_S11_EEEEENS4_13SM90_TMA_LOADENS4_14ComposedLayoutINS4_7SwizzleILi3ELi4ELi3EEENS4_18smem_ptr_flag_bitsILi8EEENSW_INS5_IJNSA_ILi8EEESG_EEENS5_IJSG_SC_EEEEEEEvNS4_8identityENS4_23SM90_TMA_LOAD_MULTICASTES1E_vS1F_EENS_8epilogue10collective18CollectiveEpilogueINS1I_23Sm100TmaWarpSpecializedILi2ELi2ELi32ELb0ELb0EEEJSH_NS5_IJNSW_ISF_SC_EES1N_EEESI_SJ_SI_SJ_NS1I_6fusion15FusionCallbacksIS1M_NS1P_17LinearCombinationISI_fSI_fLNS_15FloatRoundStyleE2EEESH_S1O_JEEENS4_5SM1004TMEM4LOAD26SM100_TMEM_LOAD_16dp32b32xES14_NS15_INS16_ILi2ELi4ELi3EEES19_NSW_INS5_IJS1A_SF_EEENS5_IJSF_SC_EEEEEEENS4_39AutoVectorizingCopyWithAssumedAlignmentILi128EEENS4_14SM90_TMA_STOREES23_S25_S25_EEEvvEEEEvNT_6ParamsE,"ax",@progbits
	.align	128
.text._ZN7cutlass13device_kernelINS_4gemm6kernel13GemmUniversalIN4cute5tupleIJiiiiEEENS1_10collective13CollectiveMmaINS1_35MainloopSm100TmaUmmaWarpSpecializedILi3ELi2ELi4ENS5_IJNS4_1CILi2EEENSA_ILi1EEESC_EEEEENS5_IJNSA_ILi64EEENSA_ILi128EEESG_EEENS_12float_e4m3_tENS5_IJlSC_lEEESI_SJ_NS4_8TiledMMAINS4_8MMA_AtomIJNS4_10MMA_TraitsINS4_19SM100_MMA_F8F6F4_SSEJSI_SI_fSF_SG_NS4_17integral_constantINS4_4UMMA5MajorELSQ_0EEESR_NSO_INSP_7ScaleInELSS_0EEEST_EEEEEENS4_6LayoutINS5_IJSC_SC_SC_EEENS5_IJNSA_ILi0EEESY_SY_EEEEENS5_IJNS4_10UnderscoreES11_S11_EEEEENS4_13SM90_TMA_LOADENS4_14ComposedLayoutINS4_7SwizzleILi3ELi4ELi3EEENS4_18smem_ptr_flag_bitsILi8EEENSW_INS5_IJNSA_ILi8EEESG_EEENS5_IJSG_SC_EEEEEEEvNS4_8identityENS4_23SM90_TMA_LOAD_MULTICASTES1E_vS1F_EENS_8epilogue10collective18CollectiveEpilogueINS1I_23Sm100TmaWarpSpecializedILi2ELi2ELi32ELb0ELb0EEEJSH_NS5_IJNSW_ISF_SC_EES1N_EEESI_SJ_SI_SJ_NS1I_6fusion15FusionCallbacksIS1M_NS1P_17LinearCombinationISI_fSI_fLNS_15FloatRoundStyleE2EEESH_S1O_JEEENS4_5SM1004TMEM4LOAD26SM100_TMEM_LOAD_16dp32b32xES14_NS15_INS16_ILi2ELi4ELi3EEES19_NSW_INS5_IJS1A_SF_EEENS5_IJSF_SC_EEEEEEENS4_39AutoVectorizingCopyWithAssumedAlignmentILi128EEENS4_14SM90_TMA_STOREES23_S25_S25_EEEvvEEEEvNT_6ParamsE:
        .type           _ZN7cutlass13device_kernelINS_4gemm6kernel13GemmUniversalIN4cute5tupleIJiiiiEEENS1_10collective13CollectiveMmaINS1_35MainloopSm100TmaUmmaWarpSpecializedILi3ELi2ELi4ENS5_IJNS4_1CILi2EEENSA_ILi1EEESC_EEEEENS5_IJNSA_ILi64EEENSA_ILi128EEESG_EEENS_12float_e4m3_tENS5_IJlSC_lEEESI_SJ_NS4_8TiledMMAINS4_8MMA_AtomIJNS4_10MMA_TraitsINS4_19SM100_MMA_F8F6F4_SSEJSI_SI_fSF_SG_NS4_17integral_constantINS4_4UMMA5MajorELSQ_0EEESR_NSO_INSP_7ScaleInELSS_0EEEST_EEEEEENS4_6LayoutINS5_IJSC_SC_SC_EEENS5_IJNSA_ILi0EEESY_SY_EEEEENS5_IJNS4_10UnderscoreES11_S11_EEEEENS4_13SM90_TMA_LOADENS4_14ComposedLayoutINS4_7SwizzleILi3ELi4ELi3EEENS4_18smem_ptr_flag_bitsILi8EEENSW_INS5_IJNSA_ILi8EEESG_EEENS5_IJSG_SC_EEEEEEEvNS4_8identityENS4_23SM90_TMA_LOAD_MULTICASTES1E_vS1F_EENS_8epilogue10collective18CollectiveEpilogueINS1I_23Sm100TmaWarpSpecializedILi2ELi2ELi32ELb0ELb0EEEJSH_NS5_IJNSW_ISF_SC_EES1N_EEESI_SJ_SI_SJ_NS1I_6fusion15FusionCallbacksIS1M_NS1P_17LinearCombinationISI_fSI_fLNS_15FloatRoundStyleE2EEESH_S1O_JEEENS4_5SM1004TMEM4LOAD26SM100_TMEM_LOAD_16dp32b32xES14_NS15_INS16_ILi2ELi4ELi3EEES19_NSW_INS5_IJS1A_SF_EEENS5_IJSF_SC_EEEEEEENS4_39AutoVectorizingCopyWithAssumedAlignmentILi128EEENS4_14SM90_TMA_STOREES23_S25_S25_EEEvvEEEEvNT_6ParamsE,@function
        .size           _ZN7cutlass13device_kernelINS_4gemm6kernel13GemmUniversalIN4cute5tupleIJiiiiEEENS1_10collective13CollectiveMmaINS1_35MainloopSm100TmaUmmaWarpSpecializedILi3ELi2ELi4ENS5_IJNS4_1CILi2EEENSA_ILi1EEESC_EEEEENS5_IJNSA_ILi64EEENSA_ILi128EEESG_EEENS_12float_e4m3_tENS5_IJlSC_lEEESI_SJ_NS4_8TiledMMAINS4_8MMA_AtomIJNS4_10MMA_TraitsINS4_19SM100_MMA_F8F6F4_SSEJSI_SI_fSF_SG_NS4_17integral_constantINS4_4UMMA5MajorELSQ_0EEESR_NSO_INSP_7ScaleInELSS_0EEEST_EEEEEENS4_6LayoutINS5_IJSC_SC_SC_EEENS5_IJNSA_ILi0EEESY_SY_EEEEENS5_IJNS4_10UnderscoreES11_S11_EEEEENS4_13SM90_TMA_LOADENS4_14ComposedLayoutINS4_7SwizzleILi3ELi4ELi3EEENS4_18smem_ptr_flag_bitsILi8EEENSW_INS5_IJNSA_ILi8EEESG_EEENS5_IJSG_SC_EEEEEEEvNS4_8identityENS4_23SM90_TMA_LOAD_MULTICASTES1E_vS1F_EENS_8epilogue10collective18CollectiveEpilogueINS1I_23Sm100TmaWarpSpecializedILi2ELi2ELi32ELb0ELb0EEEJSH_NS5_IJNSW_ISF_SC_EES1N_EEESI_SJ_SI_SJ_NS1I_6fusion15FusionCallbacksIS1M_NS1P_17LinearCombinationISI_fSI_fLNS_15FloatRoundStyleE2EEESH_S1O_JEEENS4_5SM1004TMEM4LOAD26SM100_TMEM_LOAD_16dp32b32xES14_NS15_INS16_ILi2ELi4ELi3EEES19_NSW_INS5_IJS1A_SF_EEENS5_IJSF_SC_EEEEEEENS4_39AutoVectorizingCopyWithAssumedAlignmentILi128EEENS4_14SM90_TMA_STOREES23_S25_S25_EEEvvEEEEvNT_6ParamsE,(.L_x_146 - _ZN7cutlass13device_kernelINS_4gemm6kernel13GemmUniversalIN4cute5tupleIJiiiiEEENS1_10collective13CollectiveMmaINS1_35MainloopSm100TmaUmmaWarpSpecializedILi3ELi2ELi4ENS5_IJNS4_1CILi2EEENSA_ILi1EEESC_EEEEENS5_IJNSA_ILi64EEENSA_ILi128EEESG_EEENS_12float_e4m3_tENS5_IJlSC_lEEESI_SJ_NS4_8TiledMMAINS4_8MMA_AtomIJNS4_10MMA_TraitsINS4_19SM100_MMA_F8F6F4_SSEJSI_SI_fSF_SG_NS4_17integral_constantINS4_4UMMA5MajorELSQ_0EEESR_NSO_INSP_7ScaleInELSS_0EEEST_EEEEEENS4_6LayoutINS5_IJSC_SC_SC_EEENS5_IJNSA_ILi0EEESY_SY_EEEEENS5_IJNS4_10UnderscoreES11_S11_EEEEENS4_13SM90_TMA_LOADENS4_14ComposedLayoutINS4_7SwizzleILi3ELi4ELi3EEENS4_18smem_ptr_flag_bitsILi8EEENSW_INS5_IJNSA_ILi8EEESG_EEENS5_IJSG_SC_EEEEEEEvNS4_8identityENS4_23SM90_TMA_LOAD_MULTICASTES1E_vS1F_EENS_8epilogue10collective18CollectiveEpilogueINS1I_23Sm100TmaWarpSpecializedILi2ELi2ELi32ELb0ELb0EEEJSH_NS5_IJNSW_ISF_SC_EES1N_EEESI_SJ_SI_SJ_NS1I_6fusion15FusionCallbacksIS1M_NS1P_17LinearCombinationISI_fSI_fLNS_15FloatRoundStyleE2EEESH_S1O_JEEENS4_5SM1004TMEM4LOAD26SM100_TMEM_LOAD_16dp32b32xES14_NS15_INS16_ILi2ELi4ELi3EEES19_NSW_INS5_IJS1A_SF_EEENS5_IJSF_SC_EEEEEEENS4_39AutoVectorizingCopyWithAssumedAlignmentILi128EEENS4_14SM90_TMA_STOREES23_S25_S25_EEEvvEEEEvNT_6ParamsE)
        .other          _ZN7cutlass13device_kernelINS_4gemm6kernel13GemmUniversalIN4cute5tupleIJiiiiEEENS1_10collective13CollectiveMmaINS1_35MainloopSm100TmaUmmaWarpSpecializedILi3ELi2ELi4ENS5_IJNS4_1CILi2EEENSA_ILi1EEESC_EEEEENS5_IJNSA_ILi64EEENSA_ILi128EEESG_EEENS_12float_e4m3_tENS5_IJlSC_lEEESI_SJ_NS4_8TiledMMAINS4_8MMA_AtomIJNS4_10MMA_TraitsINS4_19SM100_MMA_F8F6F4_SSEJSI_SI_fSF_SG_NS4_17integral_constantINS4_4UMMA5MajorELSQ_0EEESR_NSO_INSP_7ScaleInELSS_0EEEST_EEEEEENS4_6LayoutINS5_IJSC_SC_SC_EEENS5_IJNSA_ILi0EEESY_SY_EEEEENS5_IJNS4_10UnderscoreES11_S11_EEEEENS4_13SM90_TMA_LOADENS4_14ComposedLayoutINS4_7SwizzleILi3ELi4ELi3EEENS4_18smem_ptr_flag_bitsILi8EEENSW_INS5_IJNSA_ILi8EEESG_EEENS5_IJSG_SC_EEEEEEEvNS4_8identityENS4_23SM90_TMA_LOAD_MULTICASTES1E_vS1F_EENS_8epilogue10collective18CollectiveEpilogueINS1I_23Sm100TmaWarpSpecializedILi2ELi2ELi32ELb0ELb0EEEJSH_NS5_IJNSW_ISF_SC_EES1N_EEESI_SJ_SI_SJ_NS1I_6fusion15FusionCallbacksIS1M_NS1P_17LinearCombinationISI_fSI_fLNS_15FloatRoundStyleE2EEESH_S1O_JEEENS4_5SM1004TMEM4LOAD26SM100_TMEM_LOAD_16dp32b32xES14_NS15_INS16_ILi2ELi4ELi3EEES19_NSW_INS5_IJS1A_SF_EEENS5_IJSF_SC_EEEEEEENS4_39AutoVectorizingCopyWithAssumedAlignmentILi128EEENS4_14SM90_TMA_STOREES23_S25_S25_EEEvvEEEEvNT_6ParamsE,@"STO_CUDA_ENTRY STV_DEFAULT"
_ZN7cutlass13device_kernelINS_4gemm6kernel13GemmUniversalIN4cute5tupleIJiiiiEEENS1_10collective13CollectiveMmaINS1_35MainloopSm100TmaUmmaWarpSpecializedILi3ELi2ELi4ENS5_IJNS4_1CILi2EEENSA_ILi1EEESC_EEEEENS5_IJNSA_ILi64EEENSA_ILi128EEESG_EEENS_12float_e4m3_tENS5_IJlSC_lEEESI_SJ_NS4_8TiledMMAINS4_8MMA_AtomIJNS4_10MMA_TraitsINS4_19SM100_MMA_F8F6F4_SSEJSI_SI_fSF_SG_NS4_17integral_constantINS4_4UMMA5MajorELSQ_0EEESR_NSO_INSP_7ScaleInELSS_0EEEST_EEEEEENS4_6LayoutINS5_IJSC_SC_SC_EEENS5_IJNSA_ILi0EEESY_SY_EEEEENS5_IJNS4_10UnderscoreES11_S11_EEEEENS4_13SM90_TMA_LOADENS4_14ComposedLayoutINS4_7SwizzleILi3ELi4ELi3EEENS4_18smem_ptr_flag_bitsILi8EEENSW_INS5_IJNSA_ILi8EEESG_EEENS5_IJSG_SC_EEEEEEEvNS4_8identityENS4_23SM90_TMA_LOAD_MULTICASTES1E_vS1F_EENS_8epilogue10collective18CollectiveEpilogueINS1I_23Sm100TmaWarpSpecializedILi2ELi2ELi32ELb0ELb0EEEJSH_NS5_IJNSW_ISF_SC_EES1N_EEESI_SJ_SI_SJ_NS1I_6fusion15FusionCallbacksIS1M_NS1P_17LinearCombinationISI_fSI_fLNS_15FloatRoundStyleE2EEESH_S1O_JEEENS4_5SM1004TMEM4LOAD26SM100_TMEM_LOAD_16dp32b32xES14_NS15_INS16_ILi2ELi4ELi3EEES19_NSW_INS5_IJS1A_SF_EEENS5_IJSF_SC_EEEEEEENS4_39AutoVectorizingCopyWithAssumedAlignmentILi128EEENS4_14SM90_TMA_STOREES23_S25_S25_EEEvvEEEEvNT_6ParamsE:
[----:B------:R-:W1:Y:S01]  /*0000*/  LDC R1, c[0x0][0x37c] ;  /* 0x0000df00ff017b82 */ /* 0x000e620000000800 */
[----:B------:R-:W2:Y:S01]  /*0010*/  S2R R93, SR_TID.X ;  /* 0x00000000005d7919 */ /* 0x000ea20000002100 */
[----:B------:R-:W3:Y:S01]  /*0020*/  LDCU.64 UR8, c[0x0][0x890] ;  /* 0x00011200ff0877ac */ /* 0x000ee20008000a00 */
[----:B------:R-:W-:Y:S02]  /*0030*/  PRMT R84, RZ, 0x7610, R84 ;  /* 0x00007610ff547816 */ /* 0x000fe40000000054 */
[----:B------:R-:W-:Y:S01]  /*0040*/  ELECT P3, URZ, PT ;  /* 0x0000000000ff782f */ /* 0x000fe20003860000 */
[----:B---3--:R-:W-:-:S04]  /*0050*/  UISETP.NE.U32.AND UP0, UPT, UR8, URZ, UPT ;  /* 0x000000ff0800728c */ /* 0x008fc8000bf05070 */
[----:B------:R-:W-:Y:S01]  /*0060*/  UISETP.NE.AND.EX UP0, UPT, UR9, URZ, UPT, UP0 ;  /* 0x000000ff0900728c */ /* 0x000fe2000bf05300 */
[----:B--2---:R-:W-:-:S05]  /*0070*/  SHF.R.U32.HI R85, RZ, 0x5, R93 ;  /* 0x00000005ff557819 */ /* 0x004fca000001165d */
[----:B------:R-:W2:Y:S02]  /*0080*/  SHFL.IDX PT, R0, R85, RZ, 0x1f ;  /* 0x00001fff55007589 */ /* 0x000ea400000e0000 */
[----:B--2---:R-:W-:Y:S01]  /*0090*/  R2UR UR18, R0 ;  /* 0x00000000001272ca */ /* 0x004fe200000e0000 */
[----:B-1----:R-:W-:-:S14]  /*00a0*/  BRA.U UP0, `(.L_x_0) ;  /* 0x0000000100307547 */ /* 0x002fdc000b800000 */
[----:B------:R-:W1:Y:S02]  /*00b0*/  LDCU.64 UR4, c[0x0][0x888] ;  /* 0x00011100ff0477ac */ /* 0x000e640008000a00 */
[----:B-1----:R-:W-:-:S04]  /*00c0*/  UISETP.NE.U32.AND UP0, UPT, UR4, URZ, UPT ;  /* 0x000000ff0400728c */ /* 0x002fc8000bf05070 */
[----:B------:R-:W-:-:S09]  /*00d0*/  UISETP.NE.AND.EX UP0, UPT, UR5, URZ, UPT, UP0 ;  /* 0x000000ff0500728c */ /* 0x000fd2000bf05300 */
[----:B------:R-:W-:Y:S05]  /*00e0*/  BRA.U !UP0, `(.L_x_1) ;  /* 0x0000000108147547 */ /* 0x000fea000b800000 */
[----:B------:R-:W1:Y:S01]  /*00f0*/  LDC.64 R2, c[0x0][0x888] ;  /* 0x00022200ff027b82 */ /* 0x000e620000000a00 */
[----:B------:R-:W1:Y:S02]  /*0100*/  LDCU.64 UR4, c[0x0][0x358] ;  /* 0x00006b00ff0477ac */ /* 0x000e640008000a00 */
[----:B-1----:R1:W5:Y:S01]  /*0110*/  LDG.E R41, desc[UR4][R2.64] ;  /* 0x0000000402297981 */ /* 0x002362000c1e1900 */
[----:B------:R-:W-:Y:S01]  /*0120*/  HFMA2 R84, -RZ, RZ, 0, 5.9604644775390625e-08 ;  /* 0x00000001ff547431 */ /* 0x000fe200000001ff */
[----:B------:R-:W-:Y:S05]  /*0130*/  BRA `(.L_x_0) ;  /* 0x00000000000c7947 */ /* 0x000fea0003800000 */
.L_x_1:
[----:B------:R-:W1:Y:S01]  /*0140*/  LDCU UR4, c[0x0][0x880] ;  /* 0x00011000ff0477ac */ /* 0x000e620008000800 */
[----:B------:R-:W-:Y:S01]  /*0150*/  HFMA2 R84, -RZ, RZ, 0, 5.9604644775390625e-08 ;  /* 0x00000001ff547431 */ /* 0x000fe200000001ff */
[----:B-1----:R-:W-:-:S07]  /*0160*/  MOV R41, UR4 ;  /* 0x0000000400297c02 */ /* 0x002fce0008000f00 */
.L_x_0:
[----:B------:R-:W2:Y:S02]  /*0170*/  LDCU.64 UR4, c[0x0][0x8b0] ;  /* 0x00011600ff0477ac */ /* 0x000ea40008000a00 */
[----:B--2---:R-:W-:-:S04]  /*0180*/  UISETP.NE.U32.AND UP0, UPT, UR4, URZ, UPT ;  /* 0x000000ff0400728c */ /* 0x004fc8000bf05070 */
[----:B------:R-:W-:-:S09]  /*0190*/  UISETP.NE.AND.EX UP0, UPT, UR5, URZ, UPT, UP0 ;  /* 0x000000ff0500728c */ /* 0x000fd2000bf05300 */
[----:B------:R-:W-:Y:S05]  /*01a0*/  BRA.U UP0, `(.L_x_2) ;  /* 0x0000000100287547 */ /* 0x000fea000b800000 */
[----:B------:R-:W2:Y:S02]  /*01b0*/  LDCU.64 UR4, c[0x0][0x8a8] ;  /* 0x00011500ff0477ac */ /* 0x000ea40008000a00 */
[----:B--2---:R-:W-:-:S04]  /*01c0*/  UISETP.NE.U32.AND UP0, UPT, UR4, URZ, UPT ;  /* 0x000000ff0400728c */ /* 0x004fc8000bf05070 */
[----:B------:R-:W-:-:S09]  /*01d0*/  UISETP.NE.AND.EX UP0, UPT, UR5, URZ, UPT, UP0 ;  /* 0x000000ff0500728c */ /* 0x000fd2000bf05300 */
[----:B------:R-:W-:Y:S05]  /*01e0*/  BRA.U !UP0, `(.L_x_3) ;  /* 0x0000000108107547 */ /* 0x000fea000b800000 */
[----:B------:R-:W2:Y:S01]  /*01f0*/  LDC.64 R38, c[0x0][0x8a8] ;  /* 0x00022a00ff267b82 */ /* 0x000ea20000000a00 */
[----:B------:R-:W2:Y:S02]  /*0200*/  LDCU.64 UR4, c[0x0][0x358] ;  /* 0x00006b00ff0477ac */ /* 0x000ea40008000a00 */
[----:B--2---:R2:W5:Y:S01]  /*0210*/  LDG.E R38, desc[UR4][R38.64] ;  /* 0x0000000426267981 */ /* 0x004562000c1e1900 */
[----:B------:R-:W-:Y:S05]  /*0220*/  BRA `(.L_x_2) ;  /* 0x0000000000087947 */ /* 0x000fea0003800000 */
.L_x_3:
[----:B------:R-:W2:Y:S02]  /*0230*/  LDCU UR4, c[0x0][0x8a0] ;  /* 0x00011400ff0477ac */ /* 0x000ea40008000800 */
[----:B--2---:R-:W-:Y:S02]  /*0240*/  MOV R38, UR4 ;  /* 0x0000000400267c02 */ /* 0x004fe40008000f00 */
.L_x_2:
[----:B------:R-:W-:Y:S01]  /*0250*/  IMAD.U32 R0, RZ, RZ, UR18 ;  /* 0x00000012ff007e24 */ /* 0x000fe2000f8e00ff */
[----:B------:R-:W-:Y:S04]  /*0260*/  BSSY.RECONVERGENT B0, `(.L_x_4) ;  /* 0x000000c000007945 */ /* 0x000fe80003800200 */
[C---:B------:R-:W-:Y:S02]  /*0270*/  ISETP.NE.OR P1, PT, R0.reuse, 0x1, !P3 ;  /* 0x000000010000780c */ /* 0x040fe40005f25670 */
[----:B------:R-:W-:-:S11]  /*0280*/  ISETP.NE.OR P0, PT, R0, 0x3, !P3 ;  /* 0x000000030000780c */ /* 0x000fd60005f05670 */
[----:B------:R-:W-:Y:S05]  /*0290*/  @P1 BRA `(.L_x_5) ;  /* 0x0000000000201947 */ /* 0x000fea0003800000 */
[----:B------:R-:W3:Y:S02]  /*02a0*/  LDCU.64 UR4, c[0x0][0x348] ;  /* 0x00006900ff0477ac */ /* 0x000ee40008000a00 */
[----:B---3--:R-:W-:Y:S02]  /*02b0*/  UIADD3 UR6, UP1, UPT, UR4, 0x80, URZ ;  /* 0x0000008004067890 */ /* 0x008fe4000ff3e0ff */
[----:B------:R-:W-:Y:S02]  /*02c0*/  UIADD3 UR4, UP0, UPT, UR4, 0x180, URZ ;  /* 0x0000018004047890 */ /* 0x000fe4000ff1e0ff */
[----:B------:R-:W-:Y:S02]  /*02d0*/  UIADD3.X UR7, UPT, UPT, URZ, UR5, URZ, UP1, !UPT ;  /* 0x00000005ff077290 */ /* 0x000fe40008ffe4ff */
[----:B------:R-:W-:-:S07]  /*02e0*/  UIADD3.X UR5, UPT, UPT, URZ, UR5, URZ, UP0, !UPT ;  /* 0x00000005ff057290 */ /* 0x000fce00087fe4ff */
[----:B------:R3:W-:Y:S02]  /*02f0*/  UTMACCTL.PF [UR6] ;  /* 0x00000000060079b9 */ /* 0x0007e40008040000 */
[----:B------:R3:W-:Y:S02]  /*0300*/  UTMACCTL.PF [UR4] ;  /* 0x00000000040079b9 */ /* 0x0007e40008040000 */
[----:B---3--:R-:W-:Y:S01]  /*0310*/  NOP ;  /* 0x0000000000007918 */ /* 0x008fe20000000000 */
.L_x_5:
[----:B------:R-:W-:Y:S05]  /*0320*/  BSYNC.RECONVERGENT B0 ;  /* 0x0000000000007941 */ /* 0x000fea0003800200 */
.L_x_4:
[----:B------:R-:W-:Y:S04]  /*0330*/  BSSY.RECONVERGENT B0, `(.L_x_6) ;  /* 0x000000a000007945 */ /* 0x000fe80003800200 */
        /* <DEDUP_REMOVED lines=9> */
.L_x_7:
[----:B------:R-:W-:Y:S05]  /*03d0*/  BSYNC.RECONVERGENT B0 ;  /* 0x0000000000007941 */ /* 0x000fea0003800200 */
.L_x_6:
[----:B------:R-:W3:Y:S01]  /*03e0*/  LDCU.64 UR4, c[0x0][0x888] ;  /* 0x00011100ff0477ac */ /* 0x000ee20008000a00 */
[----:B------:R-:W-:Y:S02]  /*03f0*/  UISETP.EQ.U32.AND UP2, UPT, UR8, URZ, UPT ;  /* 0x000000ff0800728c */ /* 0x000fe4000bf42070 */
[----:B------:R-:W-:Y:S02]  /*0400*/  UPLOP3.LUT UP3, UPT, UPT, UPT, UPT, 0x80, 0x8 ;  /* 0x000000000008789c */ /* 0x000fe40003f6f070 */
[----:B---3--:R-:W-:-:S04]  /*0410*/  UISETP.NE.U32.AND UP0, UPT, UR4, URZ, UPT ;  /* 0x000000ff0400728c */ /* 0x008fc8000bf05070 */
[----:B------:R-:W-:-:S04]  /*0420*/  UISETP.NE.AND.EX UP1, UPT, UR5, URZ, UPT, UP0 ;  /* 0x000000ff0500728c */ /* 0x000fc8000bf25300 */
[----:B------:R-:W-:-:S04]  /*0430*/  UISETP.EQ.OR.EX UP4, UPT, UR9, URZ, !UP1, UP2 ;  /* 0x000000ff0900728c */ /* 0x000fc8000cf82720 */
[----:B------:R-:W-:-:S06]  /*0440*/  UP2UR UR4, UPR, URZ, 0x10 ;  /* 0x00000010ff047883 */ /* 0x000fcc0008000000 */
[----:B------:R-:W-:Y:S01]  /*0450*/  MOV R86, UR4 ;  /* 0x0000000400567c02 */ /* 0x000fe20008000f00 */
[----:B------:R-:W-:Y:S06]  /*0460*/  BRA.U !UP4, `(.L_x_8) ;  /* 0x000000010c207547 */ /* 0x000fec000b800000 */
[----:B------:R-:W-:Y:S01]  /*0470*/  UISETP.NE.U32.AND UP2, UPT, UR8, URZ, UPT ;  /* 0x000000ff0800728c */ /* 0x000fe2000bf45070 */
[----:B-----5:R-:W-:Y:S01]  /*0480*/  FSETP.NEU.AND P0, PT, R41, RZ, PT ;  /* 0x000000ff2900720b */ /* 0x020fe20003f0d000 */
[----:B------:R-:W-:Y:S02]  /*0490*/  USEL UR4, URZ, 0xffffffff, UP1 ;  /* 0xffffffffff047887 */ /* 0x000fe40008800000 */
[----:B------:R-:W-:-:S10]  /*04a0*/  UISETP.NE.AND.EX UP2, UPT, UR9, URZ, UPT, UP2 ;  /* 0x000000ff0900728c */ /* 0x000fd4000bf45320 */
[----:B------:R-:W-:Y:S01]  /*04b0*/  VOTEU.ANY UP0, P0 ;  /* 0x0000000000ff7886 */ /* 0x000fe20000000100 */
[----:B------:R-:W-:-:S04]  /*04c0*/  @!UP2 USEL UR4, URZ, 0xffffffff, UP0 ;  /* 0xffffffffff04a887 */ /* 0x000fc80008000000 */
[----:B------:R-:W-:-:S04]  /*04d0*/  ULOP3.LUT UR4, UR4, 0x1, URZ, 0xc0, !UPT ;  /* 0x0000000104047892 */ /* 0x000fc8000f8ec0ff */
[----:B------:R-:W-:-:S11]  /*04e0*/  UISETP.NE.U32.AND UP3, UPT, UR4, 0x1, UPT ;  /* 0x000000010400788c */ /* 0x000fd6000bf65070 */
.L_x_8:
[----:B-1----:R-:W1:Y:S01]  /*04f0*/  SHFL.IDX PT, R2, R85, RZ, 0x1f ;  /* 0x00001fff55027589 */ /* 0x002e6200000e0000 */
[----:B------:R-:W-:Y:S01]  /*0500*/  UISETP.NE.AND UP6, UPT, UR18, 0x2, UPT ;  /* 0x000000021200788c */ /* 0x000fe2000bfc5270 */
[----:B-1----:R-:W-:-:S13]  /*0510*/  ISETP.NE.AND P0, PT, R2, RZ, PT ;  /* 0x000000ff0200720c */ /* 0x002fda0003f05270 */
[----:B------:R-:W-:Y:S05]  /*0520*/  @P0 BRA `(.L_x_9) ;  /* 0x0000000000500947 */ /* 0x000fea0003800000 */
[----:B------:R-:W1:Y:S01]  /*0530*/  S2UR UR4, SR_CgaCtaId ;  /* 0x00000000000479c3 */ /* 0x000e620000008800 */
[----:B------:R-:W-:Y:S01]  /*0540*/  UMOV UR5, 0x400 ;  /* 0x0000040000057882 */ /* 0x000fe20000000000 */
[----:B------:R-:W-:Y:S01]  /*0550*/  UMOV UR8, 0x1 ;  /* 0x0000000100087882 */ /* 0x000fe20000000000 */
[----:B------:R-:W-:Y:S01]  /*0560*/  UMOV UR6, 0x2 ;  /* 0x0000000200067882 */ /* 0x000fe20000000000 */
[----:B------:R-:W-:-:S04]  /*0570*/  UIADD3 UR8, UPT, UPT, -UR8, 0x100000, URZ ;  /* 0x0010000008087890 */ /* 0x000fc8000fffe1ff */
[----:B------:R-:W-:Y:S02]  /*0580*/  USHF.L.U32 UR9, UR8, 0xb, URZ ;  /* 0x0000000b08097899 */ /* 0x000fe400080006ff */
[----:B------:R-:W-:Y:S02]  /*0590*/  USHF.L.U32 UR8, UR8, 0x1, URZ ;  /* 0x0000000108087899 */ /* 0x000fe400080006ff */
[----:B------:R-:W-:-:S04]  /*05a0*/  UIADD3 UR6, UPT, UPT, -UR6, 0x100000, URZ ;  /* 0x0010000006067890 */ /* 0x000fc8000fffe1ff */
[----:B------:R-:W-:Y:S02]  /*05b0*/  USHF.L.U32 UR7, UR6, 0xb, URZ ;  /* 0x0000000b06077899 */ /* 0x000fe400080006ff */
[----:B------:R-:W-:Y:S01]  /*05c0*/  USHF.L.U32 UR6, UR6, 0x1, URZ ;  /* 0x0000000106067899 */ /* 0x000fe200080006ff */
[----:B------:R-:W-:Y:S01]  /*05d0*/  ELECT P0, URZ, PT ;  /* 0x0000000000ff782f */ /* 0x000fe20003800000 */
[----:B-1----:R-:W-:Y:S01]  /*05e0*/  ULEA UR4, UR4, UR5, 0x18 ;  /* 0x0000000504047291 */ /* 0x002fe2000f8ec0ff */
[----:B------:R-:W1:Y:S11]  /*05f0*/  FENCE.VIEW.ASYNC.S ;  /* 0x00000000000073c6 */ /* 0x000e760000000000 */
[----:B-1----:R1:W3:Y:S01]  /*0600*/  SYNCS.EXCH.64 URZ, [UR4], UR8 ;  /* 0x0000000804ff75b2 */ /* 0x0022e20008000100 */
[----:B------:R1:W4:Y:S01]  /*0610*/  SYNCS.EXCH.64 URZ, [UR4+0x18], UR6 ;  /* 0x0000180604ff75b2 */ /* 0x0003220008000100 */
[----:B------:R1:W1:Y:S01]  /*0620*/  SYNCS.EXCH.64 URZ, [UR4+0x8], UR8 ;  /* 0x0000080804ff75b2 */ /* 0x0002620008000100 */
[----:B------:R1:W1:Y:S01]  /*0630*/  SYNCS.EXCH.64 URZ, [UR4+0x20], UR6 ;  /* 0x0000200604ff75b2 */ /* 0x0002620008000100 */
[----:B------:R1:W1:Y:S01]  /*0640*/  SYNCS.EXCH.64 URZ, [UR4+0x10], UR8 ;  /* 0x0000100804ff75b2 */ /* 0x0002620008000100 */
[----:B------:R1:W1:Y:S01]  /*0650*/  SYNCS.EXCH.64 URZ, [UR4+0x28], UR6 ;  /* 0x0000280604ff75b2 */ /* 0x0002620008000100 */
[----:B------:R-:W-:Y:S01]  /*0660*/  NOP ;  /* 0x0000000000007918 */ /* 0x000fe20000000000 */
.L_x_9:
[----:B------:R-:W2:Y:S01]  /*0670*/  SHFL.IDX PT, R2, R85, RZ, 0x1f ;  /* 0x00001fff55027589 */ /* 0x000ea200000e0000 */
[----:B------:R-:W-:Y:S01]  /*0680*/  NOP ;  /* 0x0000000000007918 */ /* 0x000fe20000000000 */
[----:B--2---:R-:W-:-:S13]  /*0690*/  ISETP.NE.AND P0, PT, R2, 0x1, PT ;  /* 0x000000010200780c */ /* 0x004fda0003f05270 */
[----:B------:R-:W-:Y:S05]  /*06a0*/  @P0 BRA `(.L_x_10) ;  /* 0x0000000000480947 */ /* 0x000fea0003800000 */
[----:B-1----:R-:W1:Y:S01]  /*06b0*/  S2UR UR4, SR_CgaCtaId ;  /* 0x00000000000479c3 */ /* 0x002e620000008800 */
        /* <DEDUP_REMOVED lines=12> */
[----:B-1----:R2:W1:Y:S01]  /*0780*/  SYNCS.EXCH.64 URZ, [UR4+0x30], UR8 ;  /* 0x0000300804ff75b2 */ /* 0x0024620008000100 */
[----:B------:R2:W1:Y:S01]  /*0790*/  SYNCS.EXCH.64 URZ, [UR4+0x40], UR6 ;  /* 0x0000400604ff75b2 */ /* 0x0004620008000100 */
[----:B------:R2:W1:Y:S01]  /*07a0*/  SYNCS.EXCH.64 URZ, [UR4+0x38], UR8 ;  /* 0x0000380804ff75b2 */ /* 0x0004620008000100 */
[----:B------:R2:W1:Y:S02]  /*07b0*/  SYNCS.EXCH.64 URZ, [UR4+0x48], UR6 ;  /* 0x0000480604ff75b2 */ /* 0x0004640008000100 */
[----:B--2---:R-:W-:Y:S01]  /*07c0*/  NOP ;  /* 0x0000000000007918 */ /* 0x004fe20000000000 */
.L_x_10:
[----:B------:R-:W2:Y:S01]  /*07d0*/  SHFL.IDX PT, R2, R85, RZ, 0x1f ;  /* 0x00001fff55027589 */ /* 0x000ea200000e0000 */
[----:B------:R-:W-:Y:S01]  /*07e0*/  NOP ;  /* 0x0000000000007918 */ /* 0x000fe20000000000 */
[----:B--2---:R-:W-:-:S13]  /*07f0*/  ISETP.NE.AND P0, PT, R2, 0x3, PT ;  /* 0x000000030200780c */ /* 0x004fda0003f05270 */
[----:B------:R-:W-:Y:S05]  /*0800*/  @P0 BRA `(.L_x_11) ;  /* 0x0000000000300947 */ /* 0x000fea0003800000 */
[----:B-1----:R-:W1:Y:S01]  /*0810*/  S2UR UR4, SR_CgaCtaId ;  /* 0x00000000000479c3 */ /* 0x002e620000008800 */
[----:B------:R-:W-:Y:S01]  /*0820*/  UMOV UR6, 0x400 ;  /* 0x0000040000067882 */ /* 0x000fe20000000000 */
[----:B------:R-:W-:Y:S01]  /*0830*/  UMOV UR5, 0x20 ;  /* 0x0000002000057882 */ /* 0x000fe20000000000 */
[----:B------:R-:W-:Y:S01]  /*0840*/  ELECT P0, URZ, PT ;  /* 0x0000000000ff782f */ /* 0x000fe20003800000 */
[----:B-1----:R-:W-:Y:S02]  /*0850*/  ULEA UR6, UR4, UR6, 0x18 ;  /* 0x0000000604067291 */ /* 0x002fe4000f8ec0ff */
[----:B------:R-:W-:-:S04]  /*0860*/  UIADD3 UR4, UPT, UPT, -UR5, 0x100000, URZ ;  /* 0x0010000005047890 */ /* 0x000fc8000fffe1ff */
[----:B------:R-:W-:Y:S02]  /*0870*/  USHF.L.U32 UR5, UR4, 0xb, URZ ;  /* 0x0000000b04057899 */ /* 0x000fe400080006ff */
[----:B------:R-:W-:Y:S01]  /*0880*/  USHF.L.U32 UR4, UR4, 0x1, URZ ;  /* 0x0000000104047899 */ /* 0x000fe200080006ff */
[----:B------:R-:W1:Y:S11]  /*0890*/  FENCE.VIEW.ASYNC.S ;  /* 0x00000000000073c6 */ /* 0x000e760000000000 */
[----:B-1----:R2:W1:Y:S01]  /*08a0*/  SYNCS.EXCH.64 URZ, [UR6+0x50], UR4 ;  /* 0x0000500406ff75b2 */ /* 0x0024620008000100 */
[----:B------:R2:W1:Y:S02]  /*08b0*/  SYNCS.EXCH.64 URZ, [UR6+0x58], UR4 ;  /* 0x0000580406ff75b2 */ /* 0x0004640008000100 */
[----:B--2---:R-:W-:Y:S01]  /*08c0*/  NOP ;  /* 0x0000000000007918 */ /* 0x004fe20000000000 */
.L_x_11:
[----:B------:R-:W2:Y:S01]  /*08d0*/  SHFL.IDX PT, R2, R85, RZ, 0x1f ;  /* 0x00001fff55027589 */ /* 0x000ea200000e0000 */
[----:B------:R-:W-:Y:S01]  /*08e0*/  NOP ;  /* 0x0000000000007918 */ /* 0x000fe20000000000 */
[----:B--2---:R-:W-:-:S13]  /*08f0*/  ISETP.NE.AND P0, PT, R2, 0x4, PT ;  /* 0x000000040200780c */ /* 0x004fda0003f05270 */
[----:B------:R-:W-:Y:S05]  /*0900*/  @P0 BRA `(.L_x_12) ;  /* 0x00000000004c0947 */ /* 0x000fea0003800000 */
[----:B-1----:R-:W1:Y:S01]  /*0910*/  S2UR UR6, SR_CgaCtaId ;  /* 0x00000000000679c3 */ /* 0x002e620000008800 */
[----:B------:R-:W-:Y:S01]  /*0920*/  UMOV UR4, 0x1e0 ;  /* 0x000001e000047882 */ /* 0x000fe20000000000 */
[----:B------:R-:W-:Y:S01]  /*0930*/  UMOV UR5, 0x400 ;  /* 0x0000040000057882 */ /* 0x000fe20000000000 */
[----:B------:R-:W-:Y:S01]  /*0940*/  USEL UR4, UR4, 0x1a0, UP3 ;  /* 0x000001a004047887 */ /* 0x000fe20009800000 */
[----:B------:R-:W-:Y:S01]  /*0950*/  UMOV UR8, 0x1 ;  /* 0x0000000100087882 */ /* 0x000fe20000000000 */
[----:B------:R-:W-:Y:S01]  /*0960*/  ELECT P0, URZ, PT ;  /* 0x0000000000ff782f */ /* 0x000fe20003800000 */
[----:B------:R-:W-:-:S04]  /*0970*/  UIADD3 UR8, UPT, UPT, -UR8, 0x100000, URZ ;  /* 0x0010000008087890 */ /* 0x000fc8000fffe1ff */
[----:B------:R-:W-:Y:S02]  /*0980*/  USHF.L.U32 UR9, UR8, 0xb, URZ ;  /* 0x0000000b08097899 */ /* 0x000fe400080006ff */
[----:B------:R-:W-:Y:S02]  /*0990*/  USHF.L.U32 UR8, UR8, 0x1, URZ ;  /* 0x0000000108087899 */ /* 0x000fe400080006ff */
[----:B-1----:R-:W-:Y:S02]  /*09a0*/  ULEA UR6, UR6, UR5, 0x18 ;  /* 0x0000000506067291 */ /* 0x002fe4000f8ec0ff */
[----:B------:R-:W-:-:S04]  /*09b0*/  UIADD3 UR4, UPT, UPT, -UR4, 0x100000, URZ ;  /* 0x0010000004047890 */ /* 0x000fc8000fffe1ff */
[----:B------:R-:W-:Y:S02]  /*09c0*/  USHF.L.U32 UR5, UR4, 0xb, URZ ;  /* 0x0000000b04057899 */ /* 0x000fe400080006ff */
[----:B------:R-:W-:Y:S01]  /*09d0*/  USHF.L.U32 UR4, UR4, 0x1, URZ ;  /* 0x0000000104047899 */ /* 0x000fe200080006ff */
[----:B------:R-:W1:Y:S03]  /*09e0*/  FENCE.VIEW.ASYNC.S ;  /* 0x00000000000073c6 */ /* 0x000e660000000000 */
[----:B-1----:R2:W1:Y:S08]  /*09f0*/  SYNCS.EXCH.64 URZ, [UR6+0x60], UR8 ;  /* 0x0000600806ff75b2 */ /* 0x0024700008000100 */
[----:B------:R2:W1:Y:S01]  /*0a00*/  SYNCS.EXCH.64 URZ, [UR6+0x70], UR4 ;  /* 0x0000700406ff75b2 */ /* 0x0004620008000100 */
[----:B------:R2:W1:Y:S01]  /*0a10*/  SYNCS.EXCH.64 URZ, [UR6+0x68], UR8 ;  /* 0x0000680806ff75b2 */ /* 0x0004620008000100 */
[----:B------:R2:W1:Y:S02]  /*0a20*/  SYNCS.EXCH.64 URZ, [UR6+0x78], UR4 ;  /* 0x0000780406ff75b2 */ /* 0x0004640008000100 */
[----:B--2---:R-:W-:Y:S01]  /*0a30*/  NOP ;  /* 0x0000000000007918 */ /* 0x004fe20000000000 */
.L_x_12:
        /* <DEDUP_REMOVED lines=20> */
[----:B------:R2:W1:Y:S01]  /*0b80*/  SYNCS.EXCH.64 URZ, [UR4+0xa8], UR6 ;  /* 0x0000a80604ff75b2 */ /* 0x0004620008000100 */
[----:B------:R2:W1:Y:S01]  /*0b90*/  SYNCS.EXCH.64 URZ, [UR4+0x90], UR8 ;  /* 0x0000900804ff75b2 */ /* 0x0004620008000100 */
[----:B------:R2:W1:Y:S01]  /*0ba0*/  SYNCS.EXCH.64 URZ, [UR4+0xb0], UR6 ;  /* 0x0000b00604ff75b2 */ /* 0x0004620008000100 */
[----:B------:R2:W1:Y:S01]  /*0bb0*/  SYNCS.EXCH.64 URZ, [UR4+0x98], UR8 ;  /* 0x0000980804ff75b2 */ /* 0x0004620008000100 */
[----:B------:R2:W1:Y:S02]  /*0bc0*/  SYNCS.EXCH.64 URZ, [UR4+0xb8], UR6 ;  /* 0x0000b80604ff75b2 */ /* 0x0004640008000100 */
[----:B--2---:R-:W-:Y:S01]  /*0bd0*/  NOP ;  /* 0x0000000000007918 */ /* 0x004fe20000000000 */
.L_x_13:
[----:B------:R-:W2:Y:S01]  /*0be0*/  SHFL.IDX PT, R2, R85, RZ, 0x1f ;  /* 0x00001fff55027589 */ /* 0x000ea200000e0000 */
[----:B------:R-:W-:Y:S01]  /*0bf0*/  NOP ;  /* 0x0000000000007918 */ /* 0x000fe20000000000 */
[----:B--2---:R-:W-:-:S13]  /*0c00*/  ISETP.NE.AND P0, PT, R2, 0x3, PT ;  /* 0x000000030200780c */ /* 0x004fda0003f05270 */
[----:B------:R-:W-:Y:S05]  /*0c10*/  @P0 BRA `(.L_x_14) ;  /* 0x0000000000380947 */ /* 0x000fea0003800000 */
[----:B------:R-:W2:Y:S01]  /*0c20*/  S2UR UR5, SR_CgaCtaId ;  /* 0x00000000000579c3 */ /* 0x000ea20000008800 */
[----:B-1----:R-:W-:Y:S01]  /*0c30*/  UMOV UR4, 0x400 ;  /* 0x0000040000047882 */ /* 0x002fe20000000000 */
[----:B------:R-:W-:Y:S01]  /*0c40*/  UMOV UR6, 0x20 ;  /* 0x0000002000067882 */ /* 0x000fe20000000000 */
[----:B------:R-:W-:Y:S01]  /*0c50*/  ELECT P0, URZ, PT ;  /* 0x0000000000ff782f */ /* 0x000fe20003800000 */
[----:B------:R-:W-:-:S04]  /*0c60*/  UIADD3 UR6, UPT, UPT, -UR6, 0x100000, URZ ;  /* 0x0010000006067890 */ /* 0x000fc8000fffe1ff */
[----:B------:R-:W-:Y:S02]  /*0c70*/  USHF.L.U32 UR7, UR6, 0xb, URZ ;  /* 0x0000000b06077899 */ /* 0x000fe400080006ff */
[----:B------:R-:W-:Y:S02]  /*0c80*/  USHF.L.U32 UR6, UR6, 0x1, URZ ;  /* 0x0000000106067899 */ /* 0x000fe400080006ff */
[----:B--2---:R-:W-:Y:S01]  /*0c90*/  ULEA UR4, UR5, UR4, 0x18 ;  /* 0x0000000405047291 */ /* 0x004fe2000f8ec0ff */
[----:B------:R-:W1:Y:S11]  /*0ca0*/  FENCE.VIEW.ASYNC.S ;  /* 0x00000000000073c6 */ /* 0x000e760000000000 */
[----:B-1----:R2:W1:Y:S01]  /*0cb0*/  SYNCS.EXCH.64 URZ, [UR4+0xc0], UR6 ;  /* 0x0000c00604ff75b2 */ /* 0x0024620008000100 */
[----:B------:R2:W1:Y:S01]  /*0cc0*/  SYNCS.EXCH.64 URZ, [UR4+0xd0], UR6 ;  /* 0x0000d00604ff75b2 */ /* 0x0004620008000100 */
[----:B------:R2:W1:Y:S01]  /*0cd0*/  SYNCS.EXCH.64 URZ, [UR4+0xc8], UR6 ;  /* 0x0000c80604ff75b2 */ /* 0x0004620008000100 */
[----:B------:R2:W1:Y:S02]  /*0ce0*/  SYNCS.EXCH.64 URZ, [UR4+0xd8], UR6 ;  /* 0x0000d80604ff75b2 */ /* 0x0004640008000100 */
[----:B--2---:R-:W-:Y:S01]  /*0cf0*/  NOP ;  /* 0x0000000000007918 */ /* 0x004fe20000000000 */
.L_x_14:
[----:B-1----:R-:W1:Y:S01]  /*0d00*/  LDCU UR4, c[0x0][0x36c] ;  /* 0x00006d80ff0477ac */ /* 0x002e620008000800 */
[----:B------:R-:W-:Y:S01]  /*0d10*/  ISETP.NE.OR P3, PT, R0, 0x2, !P3 ;  /* 0x000000020000780c */ /* 0x000fe20005f65670 */
[----:B------:R-:W-:Y:S01]  /*0d20*/  NOP ;  /* 0x0000000000007918 */ /* 0x000fe20000000000 */
[----:B------:R-:W-:Y:S01]  /*0d30*/  LOP3.LUT R0, R93, 0x1f, RZ, 0xc0, !PT ;  /* 0x0000001f5d007812 */ /* 0x000fe200078ec0ff */
[----:B------:R-:W-:Y:S02]  /*0d40*/  UISETP.NE.AND UP4, UPT, UR18, URZ, UPT ;  /* 0x000000ff1200728c */ /* 0x000fe4000bf85270 */
[----:B-1----:R-:W-:-:S09]  /*0d50*/  UISETP.EQ.U32.AND UP5, UPT, UR4, 0x1, UPT ;  /* 0x000000010400788c */ /* 0x002fd2000bfa2070 */
[----:B------:R-:W-:Y:S05]  /*0d60*/  BRA.U !UP5, `(.L_x_15) ;  /* 0x000000010d087547 */ /* 0x000fea000b800000 */
[----:B---34-:R-:W-:Y:S01]  /*0d70*/  UCGABAR_ARV ;  /* 0x00000000000079c7 */ /* 0x018fe20008000000 */
[----:B------:R-:W-:Y:S05]  /*0d80*/  BRA `(.L_x_16) ;  /* 0x0000000000047947 */ /* 0x000fea0003800000 */
.L_x_15:
[----:B---34-:R-:W-:Y:S01]  /*0d90*/  NOP ;  /* 0x0000000000007918 */ /* 0x018fe20000000000 */
.L_x_16:
[----:B------:R-:W1:Y:S01]  /*0da0*/  S2UR UR20, SR_CTAID.X ;  /* 0x00000000001479c3 */ /* 0x000e620000002500 */
[----:B------:R-:W-:-:S05]  /*0db0*/  CS2R.32 R3, SR_CgaSize ;  /* 0x0000000000037805 */ /* 0x000fca0000008a00 */
[----:B------:R-:W-:-:S05]  /*0dc0*/  IMAD R3, R3, -0xa0, RZ ;  /* 0xffffff6003037824 */ /* 0x000fca00078e02ff */
[----:B------:R-:W-:-:S14]  /*0dd0*/  R2UR UR5, R3 ;  /* 0x00000000030572ca */ /* 0x000fdc00000e0000 */
[----:B------:R-:W2:Y:S01]  /*0de0*/  LDCU UR5, c[0x0][UR5+0x2b0] ;  /* 0x00005600050577ac */ /* 0x000ea20008000800 */
[----:B------:R-:W-:-:S05]  /*0df0*/  CS2R.32 R3, SR_CgaSize ;  /* 0x0000000000037805 */ /* 0x000fca0000008a00 */
[----:B------:R-:W-:-:S05]  /*0e00*/  IMAD R3, R3, -0xa0, RZ ;  /* 0xffffff6003037824 */ /* 0x000fca00078e02ff */
[----:B------:R-:W-:-:S14]  /*0e10*/  R2UR UR4, R3 ;  /* 0x00000000030472ca */ /* 0x000fdc00000e0000 */
[----:B------:R-:W3:Y:S01]  /*0e20*/  LDCU UR4, c[0x0][UR4+0x2b4] ;  /* 0x00005680040477ac */ /* 0x000ee20008000800 */
[----:B------:R-:W4:Y:S01]  /*0e30*/  S2UR UR30, SR_CTAID.Y ;  /* 0x00000000001e79c3 */ /* 0x000f220000002600 */
[----:B------:R-:W-:-:S05]  /*0e40*/  CS2R.32 R3, SR_CgaSize ;  /* 0x0000000000037805 */ /* 0x000fca0000008a00 */
[----:B------:R-:W-:-:S05]  /*0e50*/  IMAD R3, R3, -0xa0, RZ ;  /* 0xffffff6003037824 */ /* 0x000fca00078e02ff */
[----:B------:R-:W-:-:S14]  /*0e60*/  R2UR UR62, R3 ;  /* 0x00000000033e72ca */ /* 0x000fdc00000e0000 */
[----:B------:R-:W3:Y:S01]  /*0e70*/  LDCU UR62, c[0x0][UR62+0x2a0] ;  /* 0x000054003e3e77ac */ /* 0x000ee20008000800 */
[----:B------:R-:W-:-:S05]  /*0e80*/  CS2R.32 R3, SR_CgaSize ;  /* 0x0000000000037805 */ /* 0x000fca0000008a00 */
[----:B------:R-:W-:-:S05]  /*0e90*/  IMAD R3, R3, -0xa0, RZ ;  /* 0xffffff6003037824 */ /* 0x000fca00078e02ff */
[----:B------:R-:W-:-:S14]  /*0ea0*/  R2UR UR59, R3 ;  /* 0x00000000033b72ca */ /* 0x000fdc00000e0000 */
[----:B------:R-:W3:Y:S01]  /*0eb0*/  LDCU UR59, c[0x0][UR59+0x2a4] ;  /* 0x000054803b3b77ac */ /* 0x000ee20008000800 */
[----:B------:R-:W3:Y:S01]  /*0ec0*/  S2UR UR7, SR_CgaCtaId ;  /* 0x00000000000779c3 */ /* 0x000ee20000008800 */
[----:B------:R-:W3:Y:S01]  /*0ed0*/  LDCU UR19, c[0x0][0xb24] ;  /* 0x00016480ff1377ac */ /* 0x000ee20008000800 */
[----:B------:R-:W3:Y:S01]  /*0ee0*/  LDCU UR42, c[0x0][0xb24] ;  /* 0x00016480ff2a77ac */ /* 0x000ee20008000800 */
[----:B-1----:R-:W-:Y:S01]  /*0ef0*/  I2FP.F32.U32 R3, UR20 ;  /* 0x0000001400037c45 */ /* 0x002fe20008201000 */
[----:B------:R-:W1:Y:S04]  /*0f00*/  LDCU UR23, c[0x0][0xb30] ;  /* 0x00016600ff1777ac */ /* 0x000e680008000800 */
[----:B--2---:R-:W-:Y:S01]  /*0f10*/  FMUL R3, R3, UR5 ;  /* 0x0000000503037c20 */ /* 0x004fe20008400000 */
[----:B----4-:R-:W-:-:S05]  /*0f20*/  I2FP.F32.U32 R2, UR30 ;  /* 0x0000001e00027c45 */ /* 0x010fca0008201000 */
[----:B------:R-:W2:Y:S01]  /*0f30*/  F2I.U32.TRUNC.NTZ R3, R3 ;  /* 0x0000000300037305 */ /* 0x000ea2000020f000 */
[----:B---3--:R-:W-:Y:S01]  /*0f40*/  FMUL R2, R2, UR4 ;  /* 0x0000000402027c20 */ /* 0x008fe20008400000 */
[----:B------:R-:W-:-:S06]  /*0f50*/  USHF.L.U32 UR28, UR7, 0xd, URZ ;  /* 0x0000000d071c7899 */ /* 0x000fcc00080006ff */
[----:B------:R-:W3:Y:S01]  /*0f60*/  F2I.U32.TRUNC.NTZ R2, R2 ;  /* 0x0000000200027305 */ /* 0x000ee2000020f000 */
[----:B------:R-:W-:Y:S01]  /*0f70*/  ULOP3.LUT UR28, UR28, 0x2000, URZ, 0xc0, !UPT ;  /* 0x000020001c1c7892 */ /* 0x000fe2000f8ec0ff */
[----:B--2---:R-:W-:Y:S02]  /*0f80*/  R2UR UR4, R3 ;  /* 0x00000000030472ca */ /* 0x004fe400000e0000 */
[----:B---3--:R-:W-:Y:S02]  /*0f90*/  R2UR UR6, R2 ;  /* 0x00000000020672ca */ /* 0x008fe400000e0000 */
[----:B------:R-:W-:-:S09]  /*0fa0*/  PRMT R2, RZ, 0x7610, R2 ;  /* 0x00007610ff027816 */ /* 0x000fd20000000002 */
[----:B------:R-:W-:-:S04]  /*0fb0*/  UIADD3 UR5, UPT, UPT, -UR4, URZ, URZ ;  /* 0x000000ff04057290 */ /* 0x000fc8000fffe1ff */
[----:B------:R-:W-:Y:S02]  /*0fc0*/  UIMAD UR62, UR62, UR5, UR20 ;  /* 0x000000053e3e72a4 */ /* 0x000fe4000f8e0214 */
[----:B------:R-:W-:-:S04]  /*0fd0*/  UIADD3 UR4, UPT, UPT, -UR6, URZ, URZ ;  /* 0x000000ff06047290 */ /* 0x000fc8000fffe1ff */
[----:B------:R-:W-:Y:S01]  /*0fe0*/  UIMAD UR59, UR59, UR4, UR30 ;  /* 0x000000043b3b72a4 */ /* 0x000fe2000f8e021e */
[----:B-1----:R-:W-:Y:S11]  /*0ff0*/  BRA.U UP4, `(.L_x_17) ;  /* 0x0000000104247547 */ /* 0x002ff6000b800000 */
[----:B------:R-:W-:-:S04]  /*1000*/  UISETP.NE.AND UP0, UPT, UR59, URZ, UPT ;  /* 0x000000ff3b00728c */ /* 0x000fc8000bf05270 */
[----:B------:R-:W-:-:S04]  /*1010*/  UISETP.EQ.OR UP0, UPT, UR62, URZ, !UP0 ;  /* 0x000000ff3e00728c */ /* 0x000fc8000c702670 */
[----:B------:R-:W-:Y:S02]  /*1020*/  USEL UR5, URZ, 0x1, !UP0 ;  /* 0x00000001ff057887 */ /* 0x000fe4000c000000 */
[----:B------:R-:W-:-:S04]  /*1030*/  UISETP.NE.AND UP0, UPT, UR59, URZ, UPT ;  /* 0x000000ff3b00728c */ /* 0x000fc8000bf05270 */
[----:B------:R-:W-:Y:S02]  /*1040*/  USEL UR4, URZ, 0x2, UP0 ;  /* 0x00000002ff047887 */ /* 0x000fe40008000000 */
[----:B------:R-:W-:-:S04]  /*1050*/  UISETP.NE.AND UP0, UPT, UR62, 0x1, UPT ;  /* 0x000000013e00788c */ /* 0x000fc8000bf05270 */
[----:B------:R-:W-:-:S04]  /*1060*/  USEL UR4, UR4, 0x2, UP0 ;  /* 0x0000000204047887 */ /* 0x000fc80008000000 */
[----:B------:R-:W-:-:S06]  /*1070*/  UIADD3 UR4, UPT, UPT, UR5, UR4, URZ ;  /* 0x0000000405047290 */ /* 0x000fcc000fffe0ff */
[----:B------:R-:W-:-:S07]  /*1080*/  MOV R2, UR4 ;  /* 0x0000000400027c02 */ /* 0x000fce0008000f00 */
.L_x_17:
[----:B------:R-:W1:Y:S01]  /*1090*/  S2UR UR36, SR_CTAID.Z ;  /* 0x00000000002479c3 */ /* 0x000e620000002700 */
[----:B------:R-:W-:-:S09]  /*10a0*/  UISETP.GE.AND UP0, UPT, UR19, 0x1, UPT ;  /* 0x000000011300788c */ /* 0x000fd2000bf06270 */
[----:B------:R-:W-:Y:S05]  /*10b0*/  BRA.U !UP0, `(.L_x_18) ;  /* 0x0000000108d47547 */ /* 0x000fea000b800000 */
[----:B------:R-:W2:Y:S01]  /*10c0*/  LDCU.128 UR12, c[0x0][0xb10] ;  /* 0x00016200ff0c77ac */ /* 0x000ea20008000c00 */
[----:B------:R-:W3:Y:S01]  /*10d0*/  LDCU UR21, c[0x0][0xb0c] ;  /* 0x00016180ff1577ac */ /* 0x000ee20008000800 */
[----:B------:R-:W4:Y:S01]  /*10e0*/  LDCU UR6, c[0x0][0x370] ;  /* 0x00006e00ff0677ac */ /* 0x000f220008000800 */
[----:B------:R-:W1:Y:S01]  /*10f0*/  LDCU UR7, c[0x0][0x374] ;  /* 0x00006e80ff0777ac */ /* 0x000e620008000800 */
[----:B------:R-:W1:Y:S01]  /*1100*/  LDCU UR22, c[0x0][0xb20] ;  /* 0x00016400ff1677ac */ /* 0x000e620008000800 */
[----:B--2---:R-:W-:Y:S02]  /*1110*/  UIMAD.WIDE.U32 UR4, UR20, UR12, URZ ;  /* 0x0000000c140472a5 */ /* 0x004fe4000f8e00ff */
[----:B---3--:R-:W-:Y:S01]  /*1120*/  UISETP.NE.AND UP0, UPT, UR21, 0x1, UPT ;  /* 0x000000011500788c */ /* 0x008fe2000bf05270 */
[----:B------:R-:W2:Y:S01]  /*1130*/  LDCU.64 UR8, c[0x0][0xb28] ;  /* 0x00016500ff0877ac */ /* 0x000ea20008000a00 */
[----:B----4-:R-:W-:-:S03]  /*1140*/  UIMAD.WIDE.U32 UR10, UR6, UR12, URZ ;  /* 0x0000000c060a72a5 */ /* 0x010fc6000f8e00ff */
[----:B------:R-:W-:Y:S01]  /*1150*/  UMOV UR4, UR5 ;  /* 0x0000000500047c82 */ /* 0x000fe20008000000 */
[----:B------:R-:W-:Y:S02]  /*1160*/  UISETP.NE.AND UP2, UPT, UR19, 0x1, UPT ;  /* 0x000000011300788c */ /* 0x000fe4000bf45270 */
[----:B------:R-:W-:Y:S01]  /*1170*/  USHF.R.U32.HI UR4, URZ, UR13, UR4 ;  /* 0x0000000dff047299 */ /* 0x000fe20008011604 */
[----:B------:R-:W-:Y:S01]  /*1180*/  UMOV UR10, UR11 ;  /* 0x0000000b000a7c82 */ /* 0x000fe20008000000 */
[----:B------:R-:W-:Y:S02]  /*1190*/  UIMAD.WIDE.U32 UR16, UR30, UR15, URZ ;  /* 0x0000000f1e1072a5 */ /* 0x000fe4000f8e00ff */
[----:B------:R-:W-:Y:S02]  /*11a0*/  USEL UR5, UR20, UR4, !UP0 ;  /* 0x0000000414057287 */ /* 0x000fe4000c000000 */
[----:B------:R-:W-:Y:S02]  /*11b0*/  @UP0 USHF.R.U32.HI UR6, URZ, UR13, UR10 ;  /* 0x0000000dff060299 */ /* 0x000fe4000801160a */
[----:B------:R-:W-:-:S02]  /*11c0*/  UISETP.NE.AND UP0, UPT, UR14, 0x1, UPT ;  /* 0x000000010e00788c */ /* 0x000fc4000bf05270 */
[----:B-1----:R-:W-:Y:S02]  /*11d0*/  UIMAD.WIDE.U32 UR10, UR7, UR15, URZ ;  /* 0x0000000f070a72a5 */ /* 0x002fe4000f8e00ff */
[----:B--2---:R-:W-:Y:S01]  /*11e0*/  UIMAD.WIDE.U32 UR12, UR6, UR8, URZ ;  /* 0x00000008060c72a5 */ /* 0x004fe2000f8e00ff */
[----:B------:R-:W-:Y:S02]  /*11f0*/  UMOV UR4, UR17 ;  /* 0x0000001100047c82 */ /* 0x000fe40008000000 */
[----:B------:R-:W-:Y:S02]  /*1200*/  USHF.R.U32.HI UR4, URZ, UR22, UR4 ;  /* 0x00000016ff047299 */ /* 0x000fe40008011604 */
[----:B------:R-:W-:Y:S02]  /*1210*/  UMOV UR10, UR11 ;  /* 0x0000000b000a7c82 */ /* 0x000fe40008000000 */
[----:B------:R-:W-:Y:S01]  /*1220*/  UMOV UR12, UR13 ;  /* 0x0000000d000c7c82 */ /* 0x000fe20008000000 */
[----:B------:R-:W-:-:S02]  /*1230*/  @UP0 USHF.R.U32.HI UR7, URZ, UR22, UR10 ;  /* 0x00000016ff070299 */ /* 0x000fc4000801160a */
[----:B------:R-:W-:Y:S02]  /*1240*/  USEL UR4, UR30, UR4, !UP0 ;  /* 0x000000041e047287 */ /* 0x000fe4000c000000 */
[----:B------:R-:W-:Y:S02]  /*1250*/  UIMAD.WIDE.U32 UR10, UR7, UR8, URZ ;  /* 0x00000008070a72a5 */ /* 0x000fe4000f8e00ff */
[----:B------:R-:W-:Y:S02]  /*1260*/  @UP2 USHF.R.U32.HI UR6, URZ, UR9, UR12 ;  /* 0x00000009ff062299 */ /* 0x000fe4000801160c */
[----:B------:R-:W-:-:S03]  /*1270*/  UIMAD.WIDE.U32 UR12, UR4, UR8, URZ ;  /* 0x00000008040c72a5 */ /* 0x000fc6000f8e00ff */
[----:B------:R-:W-:Y:S02]  /*1280*/  UMOV UR10, UR11 ;  /* 0x0000000b000a7c82 */ /* 0x000fe40008000000 */
[----:B------:R-:W-:Y:S02]  /*1290*/  @UP2 USHF.R.U32.HI UR7, URZ, UR9, UR10 ;  /* 0x00000009ff072299 */ /* 0x000fe4000801160a */
[----:B------:R-:W-:Y:S02]  /*12a0*/  UIMAD UR10, UR6, UR19, URZ ;  /* 0x00000013060a72a4 */ /* 0x000fe4000f8e02ff */
[----:B------:R-:W-:-:S04]  /*12b0*/  UIMAD UR7, UR7, UR19, URZ ;  /* 0x00000013070772a4 */ /* 0x000fc8000f8e02ff */
[----:B------:R-:W-:-:S03]  /*12c0*/  UISETP.GE.AND UP0, UPT, UR4, UR7, UPT ;  /* 0x000000070400728c */ /* 0x000fc6000bf06270 */
[----:B------:R-:W-:Y:S01]  /*12d0*/  UMOV UR7, UR13 ;  /* 0x0000000d00077c82 */ /* 0x000fe20008000000 */
[----:B------:R-:W-:Y:S02]  /*12e0*/  UISETP.GE.OR UP0, UPT, UR5, UR10, UP0 ;  /* 0x0000000a0500728c */ /* 0x000fe40008706670 */
[----:B------:R-:W-:Y:S02]  /*12f0*/  UIMAD.WIDE.U32 UR10, UR5, UR8, URZ ;  /* 0x00000008050a72a5 */ /* 0x000fe4000f8e00ff */
[----:B------:R-:W-:Y:S02]  /*1300*/  USHF.R.U32.HI UR7, URZ, UR9, UR7 ;  /* 0x00000009ff077299 */ /* 0x000fe40008011607 */
[----:B------:R-:W-:Y:S02]  /*1310*/  UIADD3 UR10, UPT, UPT, -UR4, URZ, URZ ;  /* 0x000000ff040a7290 */ /* 0x000fe4000fffe1ff */
[----:B------:R-:W-:Y:S02]  /*1320*/  USEL UR7, UR4, UR7, !UP2 ;  /* 0x0000000704077287 */ /* 0x000fe4000d000000 */
[----:B------:R-:W-:Y:S01]  /*1330*/  UIMAD UR10, UR14, UR10, UR30 ;  /* 0x0000000a0e0a72a4 */ /* 0x000fe2000f8e021e */
[----:B------:R-:W-:Y:S01]  /*1340*/  @!UP0 UMOV UR8, UR11 ;  /* 0x0000000b00088c82 */ /* 0x000fe20008000000 */
[----:B------:R-:W-:-:S02]  /*1350*/  UIADD3 UR11, UPT, UPT, -UR5, URZ, URZ ;  /* 0x000000ff050b7290 */ /* 0x000fc4000fffe1ff */
[----:B------:R-:W-:Y:S02]  /*1360*/  @!UP0 USHF.R.U32.HI UR8, URZ, UR9, UR8 ;  /* 0x00000009ff088299 */ /* 0x000fe40008011608 */
[----:B------:R-:W-:Y:S02]  /*1370*/  UIADD3 UR9, UPT, UPT, -UR7, URZ, URZ ;  /* 0x000000ff07097290 */ /* 0x000fe4000fffe1ff */
[----:B------:R-:W-:Y:S02]  /*1380*/  @!UP0 USEL UR8, UR5, UR8, !UP2 ;  /* 0x0000000805088287 */ /* 0x000fe4000d000000 */
[----:B------:R-:W-:Y:S02]  /*1390*/  UIMAD UR9, UR19, UR9, UR4 ;  /* 0x00000009130972a4 */ /* 0x000fe4000f8e0204 */
[----:B------:R-:W-:Y:S02]  /*13a0*/  @!UP0 UIADD3 UR7, UPT, UPT, UR7, -UR8, URZ ;  /* 0x8000000807078290 */ /* 0x000fe4000fffe0ff */
[----:B------:R-:W-:-:S02]  /*13b0*/  @!UP0 UIMAD UR6, UR9, UR6, UR8 ;  /* 0x00000006090682a4 */ /* 0x000fc4000f8e0208 */
[----:B------:R-:W-:Y:S02]  /*13c0*/  @!UP0 UIMAD UR4, UR7, UR19, UR5 ;  /* 0x00000013070482a4 */ /* 0x000fe4000f8e0205 */
[----:B------:R-:W-:Y:S02]  /*13d0*/  UIMAD UR20, UR21, UR11, UR20 ;  /* 0x0000000b151472a4 */ /* 0x000fe4000f8e0214 */
[----:B------:R-:W-:Y:S01]  /*13e0*/  UIMAD UR30, UR4, UR14, UR10 ;  /* 0x0000000e041e72a4 */ /* 0x000fe2000f8e020a */
[----:B------:R-:W-:Y:S02]  /*13f0*/  @!UP0 UMOV UR5, UR6 ;  /* 0x0000000600058c82 */ /* 0x000fe40008000000 */
[----:B------:R-:W-:-:S12]  /*1400*/  UIMAD UR20, UR5, UR21, UR20 ;  /* 0x00000015051472a4 */ /* 0x000fd8000f8e0214 */
.L_x_18:
[----:B------:R-:W-:-:S09]  /*1410*/  UISETP.NE.AND UP0, UPT, UR23, 0x1, UPT ;  /* 0x000000011700788c */ /* 0x000fd2000bf05270 */
[----:B------:R-:W-:Y:S05]  /*1420*/  BRA.U UP0, `(.L_x_19) ;  /* 0x0000000100407547 */ /* 0x000fea000b800000 */
[----:B------:R-:W2:Y:S01]  /*1430*/  LDCU.128 UR8, c[0x0][0xb10] ;  /* 0x00016200ff0877ac */ /* 0x000ea20008000c00 */
[----:B------:R-:W3:Y:S01]  /*1440*/  LDCU UR12, c[0x0][0xb0c] ;  /* 0x00016180ff0c77ac */ /* 0x000ee20008000800 */
[----:B------:R-:W4:Y:S01]  /*1450*/  LDCU UR13, c[0x0][0xb20] ;  /* 0x00016400ff0d77ac */ /* 0x000f220008000800 */
[----:B--2---:R-:W-:Y:S02]  /*1460*/  UIMAD.WIDE.U32 UR4, UR20, UR8, URZ ;  /* 0x00000008140472a5 */ /* 0x004fe4000f8e00ff */
[----:B------:R-:W-:Y:S02]  /*1470*/  UIMAD.WIDE.U32 UR6, UR30, UR11, URZ ;  /* 0x0000000b1e0672a5 */ /* 0x000fe4000f8e00ff */
[----:B---3--:R-:W-:Y:S02]  /*1480*/  UISETP.NE.AND UP0, UPT, UR12, 0x1, UPT ;  /* 0x000000010c00788c */ /* 0x008fe4000bf05270 */
[----:B------:R-:W-:-:S03]  /*1490*/  USHF.R.U32.HI UR5, URZ, UR9, UR5 ;  /* 0x00000009ff057299 */ /* 0x000fc60008011605 */
[----:B------:R-:W-:Y:S01]  /*14a0*/  UMOV UR4, UR7 ;  /* 0x0000000700047c82 */ /* 0x000fe20008000000 */
[----:B------:R-:W-:Y:S02]  /*14b0*/  USEL UR5, UR20, UR5, !UP0 ;  /* 0x0000000514057287 */ /* 0x000fe4000c000000 */
[----:B------:R-:W-:Y:S02]  /*14c0*/  UISETP.NE.AND UP0, UPT, UR10, 0x1, UPT ;  /* 0x000000010a00788c */ /* 0x000fe4000bf05270 */
[----:B----4-:R-:W-:-:S04]  /*14d0*/  USHF.R.U32.HI UR4, URZ, UR13, UR4 ;  /* 0x0000000dff047299 */ /* 0x010fc80008011604 */
[----:B------:R-:W-:-:S04]  /*14e0*/  USEL UR4, UR30, UR4, !UP0 ;  /* 0x000000041e047287 */ /* 0x000fc8000c000000 */
[----:B------:R-:W-:Y:S02]  /*14f0*/  UIADD3 UR6, UPT, UPT, UR5, -UR4, URZ ;  /* 0x8000000405067290 */ /* 0x000fe4000fffe0ff */
[----:B------:R-:W-:Y:S02]  /*1500*/  UIADD3 UR4, UPT, UPT, -UR5, UR4, URZ ;  /* 0x0000000405047290 */ /* 0x000fe4000fffe1ff */
[----:B------:R-:W-:Y:S02]  /*1510*/  UIMAD UR30, UR6, UR10, UR30 ;  /* 0x0000000a061e72a4 */ /* 0x000fe4000f8e021e */
[----:B------:R-:W-:-:S12]  /*1520*/  UIMAD UR20, UR4, UR12, UR20 ;  /* 0x0000000c041472a4 */ /* 0x000fd8000f8e0214 */
.L_x_19:
[----:B------:R-:W-:Y:S01]  /*1530*/  UISETP.NE.AND UP0, UPT, UR18, 0x2, UPT ;  /* 0x000000021200788c */ /* 0x000fe2000bf05270 */
[----:B------:R-:W-:Y:S09]  /*1540*/  BRA.U !UP5, `(.L_x_20) ;  /* 0x000000010d0c7547 */ /* 0x000ff2000b800000 */
[----:B------:R-:W-:Y:S01]  /*1550*/  UCGABAR_WAIT ;  /* 0x0000000000007dc7 */ /* 0x000fe20008000000 */
[----:B------:R-:W-:Y:S01]  /*1560*/  CCTL.IVALL ;  /* 0x00000000ff00798f */ /* 0x000fe20002000000 */
[----:B------:R-:W-:Y:S05]  /*1570*/  BRA `(.L_x_21) ;  /* 0x0000000000047947 */ /* 0x000fea0003800000 */
.L_x_20:
[----:B------:R-:W-:Y:S06]  /*1580*/  BAR.SYNC.DEFER_BLOCKING 0x0 ;  /* 0x0000000000007b1d */ /* 0x000fec0000010000 */
.L_x_21:
[----:B------:R-:W-:Y:S05]  /*1590*/  BRA.U UP0, `(.L_x_22) ;  /* 0x0000001100947547 */ /* 0x000fea000b800000 */
[----:B------:R-:W2:Y:S01]  /*15a0*/  LDCU UR6, c[0x0][0x38c] ;  /* 0x00007180ff0677ac */ /* 0x000ea20008000800 */
[----:B------:R-:W3:Y:S01]  /*15b0*/  S2UR UR8, SR_CgaCtaId ;  /* 0x00000000000879c3 */ /* 0x000ee20000008800 */
[----:B------:R-:W-:Y:S01]  /*15c0*/  PLOP3.LUT P1, PT, PT, PT, UP3, 0x80, 0x8 ;  /* 0x000000000008781c */ /* 0x000fe20003f2f038 */
[----:B------:R-:W-:Y:S01]  /*15d0*/  IMAD.MOV.U32 R12, RZ, RZ, 0x1 ;  /* 0x00000001ff0c7424 */ /* 0x000fe200078e00ff */
[----:B------:R-:W-:Y:S01]  /*15e0*/  UMOV UR7, 0x400 ;  /* 0x0000040000077882 */ /* 0x000fe20000000000 */
[----:B------:R-:W-:Y:S01]  /*15f0*/  UISETP.NE.AND UP1, UPT, UR18, URZ, UPT ;  /* 0x000000ff1200728c */ /* 0x000fe2000bf25270 */
[----:B------:R-:W-:Y:S01]  /*1600*/  ISETP.EQ.OR P2, PT, R0, RZ, P3 ;  /* 0x000000ff0000720c */ /* 0x000fe20001f42670 */
[----:B------:R-:W-:Y:S01]  /*1610*/  USEL UR24, URZ, 0x1, UP6 ;  /* 0x00000001ff187887 */ /* 0x000fe2000b000000 */
[----:B------:R-:W-:Y:S02]  /*1620*/  PLOP3.LUT P1, PT, P1, PT, PT, 0x8, 0x80 ;  /* 0x000000000080781c */ /* 0x000fe40000f2e170 */
[----:B------:R-:W-:Y:S01]  /*1630*/  CS2R R10, SRZ ;  /* 0x00000000000a7805 */ /* 0x000fe2000001ff00 */
[----:B------:R-:W-:Y:S01]  /*1640*/  IMAD.MOV.U32 R9, RZ, RZ, RZ ;  /* 0x000000ffff097224 */ /* 0x000fe200078e00ff */
[----:B------:R-:W4:Y:S01]  /*1650*/  LDCU UR40, c[0x0][0x370] ;  /* 0x00006e00ff2877ac */ /* 0x000f220008000800 */
[----:B------:R-:W-:Y:S01]  /*1660*/  IMAD.MOV.U32 R8, RZ, RZ, 0x1 ;  /* 0x00000001ff087424 */ /* 0x000fe200078e00ff */
[----:B------:R-:W1:Y:S01]  /*1670*/  LDCU.64 UR26, c[0x0][0x348] ;  /* 0x00006900ff1a77ac */ /* 0x000e620008000a00 */
[----:B--2---:R-:W-:-:S02]  /*1680*/  UIADD3 UR5, UPT, UPT, UR6, 0x7f, URZ ;  /* 0x0000007f06057890 */ /* 0x004fc4000fffe0ff */
[----:B------:R-:W-:Y:S02]  /*1690*/  USHF.R.U32.HI UR45, URZ, 0x7, UR28 ;  /* 0x00000007ff2d7899 */ /* 0x000fe4000801161c */
[----:B------:R-:W-:Y:S02]  /*16a0*/  USHF.R.S32.HI UR4, URZ, 0x1f, UR5 ;  /* 0x0000001fff047899 */ /* 0x000fe40008011405 */
[----:B---3--:R-:W-:Y:S02]  /*16b0*/  ULEA UR7, UR8, UR7, 0x18 ;  /* 0x0000000708077291 */ /* 0x008fe4000f8ec0ff */
[----:B------:R-:W-:Y:S02]  /*16c0*/  ULEA.HI UR4, UR4, UR5, URZ, 0x7 ;  /* 0x0000000504047291 */ /* 0x000fe4000f8f38ff */
[----:B------:R-:W-:Y:S02]  /*16d0*/  UIADD3 UR46, UPT, UPT, UR6, 0xfe, URZ ;  /* 0x000000fe062e7890 */ /* 0x000fe4000fffe0ff */
[----:B------:R-:W-:-:S02]  /*16e0*/  USHF.R.S32.HI UR43, URZ, 0x7, UR4 ;  /* 0x00000007ff2b7899 */ /* 0x000fc40008011404 */
[----:B------:R-:W-:Y:S02]  /*16f0*/  UIADD3 UR4, UPT, UPT, UR6, -0x1, URZ ;  /* 0xffffffff06047890 */ /* 0x000fe4000fffe0ff */
[----:B------:R-:W-:Y:S02]  /*1700*/  UISETP.LT.U32.AND UP0, UPT, UR43, 0x3, UPT ;  /* 0x000000032b00788c */ /* 0x000fe4000bf01070 */
[----:B------:R-:W-:Y:S02]  /*1710*/  UISETP.GE.U32.AND UP2, UPT, UR4, -0xff, UPT ;  /* 0xffffff010400788c */ /* 0x000fe4000bf46070 */
[----:B------:R-:W-:Y:S01]  /*1720*/  USEL UR41, UR43, 0x3, UP0 ;  /* 0x000000032b297887 */ /* 0x000fe20008000000 */
[----:B------:R-:W2:Y:S03]  /*1730*/  LDCU UR39, c[0x0][0x374] ;  /* 0x00006e80ff2777ac */ /* 0x000ea60008000800 */
[----:B------:R-:W-:-:S02]  /*1740*/  UIADD3 UR21, UPT, UPT, UR41, -0x1, URZ ;  /* 0xffffffff29157890 */ /* 0x000fc4000fffe0ff */
[----:B------:R-:W-:-:S03]  /*1750*/  USEL UR24, UR24, 0x2, UP1 ;  /* 0x0000000218187887 */ /* 0x000fc60008800000 */
[----:B------:R-:W-:Y:S02]  /*1760*/  @UP2 UIADD3 UR21, UPT, UPT, UR41, URZ, URZ ;  /* 0x000000ff29152290 */ /* 0x000fe4000fffe0ff */
[----:B------:R-:W-:Y:S02]  /*1770*/  UIADD3 UR29, UPT, UPT, UR7, 0xa400, UR28 ;  /* 0x0000a400071d7890 */ /* 0x000fe4000fffe01c */
[----:B------:R-:W-:Y:S02]  /*1780*/  UIADD3 UR44, UPT, UPT, UR43, -UR41, URZ ;  /* 0x800000292b2c7290 */ /* 0x000fe4000fffe0ff */
[----:B------:R-:W-:Y:S01]  /*1790*/  UIADD3 UR21, UPT, UPT, UR21, 0x1, URZ ;  /* 0x0000000115157890 */ /* 0x000fe2000fffe0ff */
[----:B-1--4-:R-:W-:-:S11]  /*17a0*/  UMOV UR5, URZ ;  /* 0x000000ff00057c82 */ /* 0x012fd60008000000 */
.L_x_42:
[----:B-1----:R-:W1:Y:S02]  /*17b0*/  S2UR UR4, SR_CgaCtaId ;  /* 0x00000000000479c3 */ /* 0x002e640000008800 */
[----:B-1----:R-:W-:-:S09]  /*17c0*/  UISETP.NE.AND UP0, UPT, UR4, URZ, UPT ;  /* 0x000000ff0400728c */ /* 0x002fd2000bf05270 */
[----:B------:R-:W-:Y:S05]  /*17d0*/  BRA.U UP0, `(.L_x_23) ;  /* 0x0000000100287547 */ /* 0x000fea000b800000 */
[----:B------:R-:W-:Y:S02]  /*17e0*/  LEA R0, R9, UR7, 0x3 ;  /* 0x0000000709007c11 */ /* 0x000fe4000f8e18ff */
[----:B------:R-:W-:-:S04]  /*17f0*/  SHF.L.U32 R3, R8, 0x1f, RZ ;  /* 0x0000001f08037819 */ /* 0x000fc800000006ff */
[----:B------:R-:W1:Y:S02]  /*1800*/  SYNCS.PHASECHK.TRANS64.TRYWAIT P0, [R0+URZ+0xd0], R3 ;  /* 0x0000d003000075a7 */ /* 0x000e6400080011ff */
[----:B-1----:R-:W-:Y:S05]  /*1810*/  @!P0 BRA `(.L_x_24) ;  /* 0x0000005c00f88947 */ /* 0x002fea0003800000 */
.L_x_111:
[----:B------:R3:W-:Y:S01]  /*1820*/  SYNCS.ARRIVE.TRANS64.A1T0 RZ, [R0+URZ+0xc0], RZ ;  /* 0x0000c0ff00ff79a7 */ /* 0x0007e200081000ff */
[----:B------:R-:W-:-:S05]  /*1830*/  VIADD R9, R9, 0x1 ;  /* 0x0000000109097836 */ /* 0x000fca0000000000 */
[----:B------:R-:W-:-:S04]  /*1840*/  ISETP.NE.AND P0, PT, R9, 0x2, PT ;  /* 0x000000020900780c */ /* 0x000fc80003f05270 */
[----:B-1----:R-:W-:Y:S02]  /*1850*/  SEL R3, RZ, 0x1, P0 ;  /* 0x00000001ff037807 */ /* 0x002fe40000000000 */
[----:B------:R-:W-:Y:S02]  /*1860*/  SEL R9, R9, RZ, P0 ;  /* 0x000000ff09097207 */ /* 0x000fe40000000000 */
[----:B------:R-:W-:-:S07]  /*1870*/  LOP3.LUT R8, R8, R3, RZ, 0x3c, !PT ;  /* 0x0000000308087212 */ /* 0x000fce00078e3cff */
.L_x_23:
[----:B------:R-:W-:Y:S01]  /*1880*/  ULEA UR4, UR5, UR7, 0x3 ;  /* 0x0000000705047291 */ /* 0x000fe2000f8e18ff */
[----:B---3--:R-:W-:Y:S01]  /*1890*/  SHF.L.U32 R0, R12, 0x1f, RZ ;  /* 0x0000001f0c007819 */ /* 0x008fe200000006ff */
[----:B------:R-:W-:Y:S02]  /*18a0*/  UISETP.GE.U32.AND UP0, UPT, UR46, 0xff, UPT ;  /* 0x000000ff2e00788c */ /* 0x000fe4000bf06070 */
[----:B------:R-:W-:Y:S02]  /*18b0*/  USHF.L.U32 UR35, UR20, 0x6, URZ ;  /* 0x0000000614237899 */ /* 0x000fe400080006ff */
[----:B------:R-:W-:Y:S01]  /*18c0*/  ULEA UR19, UR30, UR45, 0x7 ;  /* 0x0000002d1e137291 */ /* 0x000fe2000f8e38ff */
[----:B------:R-:W-:Y:S02]  /*18d0*/  UMOV UR13, URZ ;  /* 0x000000ff000d7c82 */ /* 0x000fe40008000000 */
[----:B------:R1:W3:Y:S02]  /*18e0*/  SYNCS.PHASECHK.TRANS64.TRYWAIT P0, [UR4+0x18], R0 ;  /* 0x00001800ff0075a7 */ /* 0x0002e40008001104 */
[----:B------:R-:W-:Y:S07]  /*18f0*/  BRA.U !UP0, `(.L_x_25) ;  /* 0x0000000108bc7547 */ /* 0x000fee000b800000 */
[----:B------:R-:W-:Y:S01]  /*1900*/  UMOV UR6, URZ ;  /* 0x000000ff00067c82 */ /* 0x000fe20008000000 */
[----:B------:R-:W-:-:S05]  /*1910*/  UMOV UR4, UR5 ;  /* 0x0000000500047c82 */ /* 0x000fca0008000000 */
.L_x_31:
[----:B------:R-:W-:Y:S01]  /*1920*/  ULEA UR33, UR4, UR7, 0x3 ;  /* 0x0000000704217291 */ /* 0x000fe2000f8e18ff */
[----:B---3--:R-:W-:Y:S01]  /*1930*/  @!P3 MOV R2, 0x6000 ;  /* 0x000060000002b802 */ /* 0x008fe20000000f00 */
[----:B-1-34-:R-:W-:Y:S10]  /*1940*/  @P0 BRA `(.L_x_26) ;  /* 0x00000000000c0947 */ /* 0x01aff40003800000 */
[----:B------:R-:W-:-:S04]  /*1950*/  SHF.L.U32 R3, R12, 0x1f, RZ ;  /* 0x0000001f0c037819 */ /* 0x000fc800000006ff */
[----:B------:R-:W3:Y:S02]  /*1960*/  SYNCS.PHASECHK.TRANS64.TRYWAIT P0, [UR33+0x18], R3 ;  /* 0x00001803ff0075a7 */ /* 0x000ee40008001121 */
[----:B---3--:R-:W-:Y:S05]  /*1970*/  @!P0 BRA `(.L_x_27) ;  /* 0x0000005c00b48947 */ /* 0x008fea0003800000 */
.L_x_26:
[----:B------:R3:W-:Y:S01]  /*1980*/  @!P3 SYNCS.ARRIVE.TRANS64 RZ, [UR33], R2 ;  /* 0x00000002ffffb9a7 */ /* 0x0007e20008000021 */
[----:B------:R-:W-:-:S04]  /*1990*/  ULOP3.LUT UR5, UR24, 0x2, URZ, 0xfc, !UPT ;  /* 0x0000000218057892 */ /* 0x000fc8000f8efcff */
[----:B------:R-:W-:-:S09]  /*19a0*/  UISETP.NE.AND UP0, UPT, UR5, 0x2, UPT ;  /* 0x000000020500788c */ /* 0x000fd2000bf05270 */
[----:B------:R-:W-:Y:S05]  /*19b0*/  BRA.U UP0, `(.L_x_28) ;  /* 0x0000000100047547 */ /* 0x000fea000b800000 */
[----:B--2---:R-:W-:Y:S05]  /*19c0*/  BPT.TRAP 0x1 ;  /* 0x000000040000795c */ /* 0x004fea0000300000 */
.L_x_28:
[----:B------:R-:W-:Y:S04]  /*19d0*/  BSSY.RECONVERGENT B0, `(.L_x_29) ;  /* 0x0000003000007945 */ /* 0x000fe80003800200 */
[----:B------:R-:W-:Y:S05]  /*19e0*/  @P2 BRA `(.L_x_30) ;  /* 0x0000000000042947 */ /* 0x000fea0003800000 */
[----:B--2---:R-:W-:Y:S05]  /*19f0*/  BPT.TRAP 0x1 ;  /* 0x000000040000795c */ /* 0x004fea0000300000 */
.L_x_30:
[----:B--2---:R-:W-:Y:S05]  /*1a00*/  BSYNC.RECONVERGENT B0 ;  /* 0x0000000000007941 */ /* 0x004fea0003800200 */
.L_x_29:
[----:B------:R-:W-:Y:S02]  /*1a10*/  UIADD3 UR5, UPT, UPT, UR4, 0x1, URZ ;  /* 0x0000000104057890 */ /* 0x000fe4000fffe0ff */
[----:B------:R-:W-:Y:S02]  /*1a20*/  USHF.L.U32 UR34, UR6, 0x7, URZ ;  /* 0x0000000706227899 */ /* 0x000fe400080006ff */
[----:B------:R-:W-:Y:S02]  /*1a30*/  UISETP.NE.AND UP0, UPT, UR5, 0x3, UPT ;  /* 0x000000030500788c */ /* 0x000fe4000bf05270 */
[----:B------:R-:W-:Y:S02]  /*1a40*/  UIADD3 UR6, UPT, UPT, UR6, 0x1, URZ ;  /* 0x0000000106067890 */ /* 0x000fe4000fffe0ff */
[----:B------:R-:W-:Y:S02]  /*1a50*/  USEL UR9, URZ, 0x1, UP0 ;  /* 0x00000001ff097887 */ /* 0x000fe40008000000 */
[----:B------:R-:W-:-:S02]  /*1a60*/  USEL UR5, UR5, URZ, UP0 ;  /* 0x000000ff05057287 */ /* 0x000fc40008000000 */
[----:B------:R-:W-:Y:S02]  /*1a70*/  ULEA UR32, UR4, UR7, 0xd ;  /* 0x0000000704207291 */ /* 0x000fe4000f8e68ff */
[----:B------:R-:W-:Y:S01]  /*1a80*/  ULEA UR8, UR5, UR7, 0x3 ;  /* 0x0000000705087291 */ /* 0x000fe2000f8e18ff */
[----:B------:R-:W-:Y:S01]  /*1a90*/  LOP3.LUT R12, R12, UR9, RZ, 0x3c, !PT ;  /* 0x000000090c0c7c12 */ /* 0x000fe2000f8e3cff */
[----:B------:R-:W-:Y:S02]  /*1aa0*/  UIADD3 UR10, UP1, UPT, UR26, 0x80, URZ ;  /* 0x000000801a0a7890 */ /* 0x000fe4000ff3e0ff */
[----:B------:R-:W-:Y:S01]  /*1ab0*/  ULEA UR16, UR4, UR28, 0xe ;  /* 0x0000001c04107291 */ /* 0x000fe2000f8e70ff */
[----:B-1----:R-:W-:Y:S01]  /*1ac0*/  SHF.L.U32 R0, R12, 0x1f, RZ ;  /* 0x0000001f0c007819 */ /* 0x002fe200000006ff */
[----:B------:R-:W-:Y:S02]  /*1ad0*/  UIADD3.X UR11, UPT, UPT, URZ, UR27, URZ, UP1, !UPT ;  /* 0x0000001bff0b7290 */ /* 0x000fe40008ffe4ff */
[----:B------:R-:W-:Y:S01]  /*1ae0*/  UIADD3 UR32, UPT, UPT, UR32, 0x4400, URZ ;  /* 0x0000440020207890 */ /* 0x000fe2000fffe0ff */
[----:B------:R4:W1:Y:S01]  /*1af0*/  SYNCS.PHASECHK.TRANS64.TRYWAIT P0, [UR8+0x18], R0 ;  /* 0x00001800ff0075a7 */ /* 0x0008620008001108 */
[----:B------:R-:W-:-:S02]  /*1b00*/  UIADD3 UR8, UP0, UPT, UR26, 0x180, URZ ;  /* 0x000001801a087890 */ /* 0x000fc4000ff1e0ff */
[----:B------:R-:W-:Y:S02]  /*1b10*/  UIADD3 UR16, UPT, UPT, UR7, 0xa400, UR16 ;  /* 0x0000a40007107890 */ /* 0x000fe4000fffe010 */
[----:B------:R-:W-:Y:S02]  /*1b20*/  UIADD3.X UR9, UPT, UPT, URZ, UR27, URZ, UP0, !UPT ;  /* 0x0000001bff097290 */ /* 0x000fe400087fe4ff */
[----:B------:R-:W-:Y:S01]  /*1b30*/  UISETP.NE.AND UP0, UPT, UR6, UR21, UPT ;  /* 0x000000150600728c */ /* 0x000fe2000bf05270 */
[----:B------:R-:W-:Y:S01]  /*1b40*/  UMOV UR12, 0x0 ;  /* 0x00000000000c7882 */ /* 0x000fe20000000000 */
[----:B------:R-:W-:Y:S01]  /*1b50*/  UMOV UR13, 0x10000000 ;  /* 0x10000000000d7882 */ /* 0x000fe20000000000 */
[----:B------:R-:W-:Y:S01]  /*1b60*/  UMOV UR4, 0x30000 ;  /* 0x0003000000047882 */ /* 0x000fe20000000000 */
[----:B------:R-:W-:Y:S01]  /*1b70*/  UMOV UR20, UR36 ;  /* 0x0000002400147c82 */ /* 0x000fe20008000000 */
[----:B------:R-:W-:Y:S01]  /*1b80*/  UMOV UR17, UR33 ;  /* 0x0000002100117c82 */ /* 0x000fe20008000000 */
[----:B------:R-:W-:Y:S01]  /*1b90*/  UMOV UR18, UR34 ;  /* 0x0000002200127c82 */ /* 0x000fe20008000000 */
[----:B------:R-:W-:Y:S01]  /*1ba0*/  UTMALDG.3D [UR32], [UR10], desc[UR12] ;  /* 0x00000c200a0075b4 */ /* 0x000fe20008011000 */
[----:B------:R2:W-:Y:S02]  /*1bb0*/  UTMALDG.3D.MULTICAST [UR16], [UR8], UR4, desc[UR12] ;  /* 0x00000c10080073b4 */ /* 0x0005e40008011804 */
[----:B--2---:R-:W-:Y:S01]  /*1bc0*/  UMOV UR13, UR21 ;  /* 0x00000015000d7c82 */ /* 0x004fe20008000000 */
[----:B------:R-:W-:Y:S01]  /*1bd0*/  UMOV UR4, UR5 ;  /* 0x0000000500047c82 */ /* 0x000fe20008000000 */
[----:B------:R-:W-:Y:S05]  /*1be0*/  BRA.U UP0, `(.L_x_31) ;  /* 0xfffffffd004c7547 */ /* 0x000fea000b83ffff */
.L_x_25:
[----:B------:R-:W-:Y:S01]  /*1bf0*/  ULEA UR4, UR5, UR7, 0x3 ;  /* 0x0000000705047291 */ /* 0x000fe2000f8e18ff */
[----:B-1--4-:R-:W-:Y:S01]  /*1c00*/  SHF.L.U32 R0, R12, 0x1f, RZ ;  /* 0x0000001f0c007819 */ /* 0x012fe200000006ff */
[----:B------:R-:W-:Y:S01]  /*1c10*/  @!P1 SYNCS.ARRIVE.TRANS64.A1T0 RZ, [UR7+0x58], RZ ;  /* 0x000058ffffff99a7 */ /* 0x000fe20008100007 */
[----:B------:R-:W-:-:S06]  /*1c20*/  UISETP.GT.AND UP0, UPT, UR43, UR41, UPT ;  /* 0x000000292b00728c */ /* 0x000fcc000bf04270 */
[----:B---3--:R1:W3:Y:S03]  /*1c30*/  SYNCS.PHASECHK.TRANS64.TRYWAIT P0, [UR4+0x18], R0 ;  /* 0x00001800ff0075a7 */ /* 0x0082e60008001104 */
[----:B------:R-:W-:Y:S05]  /*1c40*/  BRA.U !UP0, `(.L_x_32) ;  /* 0x0000000108bc7547 */ /* 0x000fea000b800000 */
[----:B------:R-:W-:Y:S01]  /*1c50*/  UIADD3 UR25, UPT, UPT, UR44, UR13, URZ ;  /* 0x0000000d2c197290 */ /* 0x000fe2000fffe0ff */
[----:B------:R-:W-:-:S11]  /*1c60*/  UMOV UR4, UR5 ;  /* 0x0000000500047c82 */ /* 0x000fd60008000000 */
.L_x_38:
[----:B------:R-:W-:Y:S01]  /*1c70*/  ULEA UR9, UR4, UR7, 0x3 ;  /* 0x0000000704097291 */ /* 0x000fe2000f8e18ff */
[----:B---3--:R-:W-:Y:S01]  /*1c80*/  @!P3 MOV R2, 0x6000 ;  /* 0x000060000002b802 */ /* 0x008fe20000000f00 */
[----:B-1-3--:R-:W-:Y:S10]  /*1c90*/  @P0 BRA `(.L_x_33) ;  /* 0x00000000000c0947 */ /* 0x00aff40003800000 */
[----:B------:R-:W-:-:S04]  /*1ca0*/  SHF.L.U32 R3, R12, 0x1f, RZ ;  /* 0x0000001f0c037819 */ /* 0x000fc800000006ff */
[----:B------:R-:W3:Y:S02]  /*1cb0*/  SYNCS.PHASECHK.TRANS64.TRYWAIT P0, [UR9+0x18], R3 ;  /* 0x00001803ff0075a7 */ /* 0x000ee40008001109 */
[----:B---3--:R-:W-:Y:S05]  /*1cc0*/  @!P0 BRA `(.L_x_34) ;  /* 0x0000005800f88947 */ /* 0x008fea0003800000 */
.L_x_33:
[----:B------:R3:W-:Y:S01]  /*1cd0*/  @!P3 SYNCS.ARRIVE.TRANS64 RZ, [UR9], R2 ;  /* 0x00000002ffffb9a7 */ /* 0x0007e20008000009 */
[----:B------:R-:W-:-:S04]  /*1ce0*/  ULOP3.LUT UR5, UR24, 0x2, URZ, 0xfc, !UPT ;  /* 0x0000000218057892 */ /* 0x000fc8000f8efcff */
[----:B------:R-:W-:-:S09]  /*1cf0*/  UISETP.NE.AND UP0, UPT, UR5, 0x2, UPT ;  /* 0x000000020500788c */ /* 0x000fd2000bf05270 */
[----:B------:R-:W-:Y:S05]  /*1d00*/  BRA.U UP0, `(.L_x_35) ;  /* 0x0000000100047547 */ /* 0x000fea000b800000 */
[----:B--2---:R-:W-:Y:S05]  /*1d10*/  BPT.TRAP 0x1 ;  /* 0x000000040000795c */ /* 0x004fea0000300000 */
.L_x_35:
[----:B------:R-:W-:Y:S04]  /*1d20*/  BSSY.RECONVERGENT B0, `(.L_x_36) ;  /* 0x0000003000007945 */ /* 0x000fe80003800200 */
[----:B------:R-:W-:Y:S05]  /*1d30*/  @P2 BRA `(.L_x_37) ;  /* 0x0000000000042947 */ /* 0x000fea0003800000 */
[----:B--2---:R-:W-:Y:S05]  /*1d40*/  BPT.TRAP 0x1 ;  /* 0x000000040000795c */ /* 0x004fea0000300000 */
.L_x_37:
[----:B--2---:R-:W-:Y:S05]  /*1d50*/  BSYNC.RECONVERGENT B0 ;  /* 0x0000000000007941 */ /* 0x004fea0003800200 */
.L_x_36:
[----:B------:R-:W-:Y:S02]  /*1d60*/  UIADD3 UR5, UPT, UPT, UR4, 0x1, URZ ;  /* 0x0000000104057890 */ /* 0x000fe4000fffe0ff */
[----:B------:R-:W-:Y:S02]  /*1d70*/  UIADD3 UR14, UP1, UPT, UR26, 0x80, URZ ;  /* 0x000000801a0e7890 */ /* 0x000fe4000ff3e0ff */
[----:B------:R-:W-:Y:S02]  /*1d80*/  UISETP.NE.AND UP0, UPT, UR5, 0x3, UPT ;  /* 0x000000030500788c */ /* 0x000fe4000bf05270 */
[----:B------:R-:W-:Y:S02]  /*1d90*/  USHF.L.U32 UR10, UR13, 0x7, URZ ;  /* 0x000000070d0a7899 */ /* 0x000fe400080006ff */
[----:B------:R-:W-:Y:S02]  /*1da0*/  USEL UR8, URZ, 0x1, UP0 ;  /* 0x00000001ff087887 */ /* 0x000fe40008000000 */
[----:B------:R-:W-:-:S02]  /*1db0*/  USEL UR5, UR5, URZ, UP0 ;  /* 0x000000ff05057287 */ /* 0x000fc40008000000 */
[----:B------:R-:W-:Y:S02]  /*1dc0*/  UIADD3 UR22, UP0, UPT, UR26, 0x180, URZ ;  /* 0x000001801a167890 */ /* 0x000fe4000ff1e0ff */
[----:B------:R-:W-:Y:S01]  /*1dd0*/  LOP3.LUT R12, R12, UR8, RZ, 0x3c, !PT ;  /* 0x000000080c0c7c12 */ /* 0x000fe2000f8e3cff */
[----:B------:R-:W-:Y:S02]  /*1de0*/  ULEA UR8, UR4, UR7, 0xd ;  /* 0x0000000704087291 */ /* 0x000fe4000f8e68ff */
[----:B------:R-:W-:Y:S01]  /*1df0*/  ULEA UR6, UR5, UR7, 0x3 ;  /* 0x0000000705067291 */ /* 0x000fe2000f8e18ff */
[----:B-1----:R-:W-:Y:S01]  /*1e00*/  SHF.L.U32 R0, R12, 0x1f, RZ ;  /* 0x0000001f0c007819 */ /* 0x002fe200000006ff */
[----:B------:R-:W-:Y:S02]  /*1e10*/  UIADD3 UR8, UPT, UPT, UR8, 0x4400, URZ ;  /* 0x0000440008087890 */ /* 0x000fe4000fffe0ff */
[----:B------:R-:W-:Y:S02]  /*1e20*/  UIADD3.X UR15, UPT, UPT, URZ, UR27, URZ, UP1, !UPT ;  /* 0x0000001bff0f7290 */ /* 0x000fe40008ffe4ff */
[----:B------:R-:W-:-:S02]  /*1e30*/  ULEA UR16, UR4, UR29, 0xe ;  /* 0x0000001d04107291 */ /* 0x000fc4000f8e70ff */
[----:B------:R-:W-:Y:S01]  /*1e40*/  UIADD3.X UR23, UPT, UPT, URZ, UR27, URZ, UP0, !UPT ;  /* 0x0000001bff177290 */ /* 0x000fe200087fe4ff */
[----:B------:R4:W1:Y:S01]  /*1e50*/  SYNCS.PHASECHK.TRANS64.TRYWAIT P0, [UR6+0x18], R0 ;  /* 0x00001800ff0075a7 */ /* 0x0008620008001106 */
[----:B------:R-:W-:Y:S01]  /*1e60*/  UMOV UR30, 0x0 ;  /* 0x00000000001e7882 */ /* 0x000fe20000000000 */
[----:B------:R-:W-:Y:S01]  /*1e70*/  UMOV UR31, 0x10000000 ;  /* 0x10000000001f7882 */ /* 0x000fe20000000000 */
[----:B------:R-:W-:Y:S01]  /*1e80*/  UMOV UR11, UR35 ;  /* 0x00000023000b7c82 */ /* 0x000fe20008000000 */
[----:B------:R-:W-:Y:S01]  /*1e90*/  UMOV UR12, UR36 ;  /* 0x00000024000c7c82 */ /* 0x000fe20008000000 */
[----:B------:R-:W-:Y:S01]  /*1ea0*/  UMOV UR6, 0x30000 ;  /* 0x0003000000067882 */ /* 0x000fe20000000000 */
[----:B------:R-:W-:Y:S01]  /*1eb0*/  UMOV UR20, UR36 ;  /* 0x0000002400147c82 */ /* 0x000fe20008000000 */
[----:B------:R-:W-:Y:S01]  /*1ec0*/  UMOV UR17, UR9 ;  /* 0x0000000900117c82 */ /* 0x000fe20008000000 */
[----:B------:R-:W-:Y:S01]  /*1ed0*/  UMOV UR18, UR10 ;  /* 0x0000000a00127c82 */ /* 0x000fe20008000000 */
[----:B------:R4:W-:Y:S01]  /*1ee0*/  UTMALDG.3D [UR8], [UR14], desc[UR30] ;  /* 0x00001e080e0075b4 */ /* 0x0009e20008011000 */
[----:B------:R-:W-:Y:S01]  /*1ef0*/  UIADD3 UR13, UPT, UPT, UR13, 0x1, URZ ;  /* 0x000000010d0d7890 */ /* 0x000fe2000fffe0ff */
[----:B------:R-:W-:-:S03]  /*1f00*/  UMOV UR4, UR5 ;  /* 0x0000000500047c82 */ /* 0x000fc60008000000 */
[----:B------:R-:W-:Y:S01]  /*1f10*/  UISETP.NE.AND UP0, UPT, UR13, UR25, UPT ;  /* 0x000000190d00728c */ /* 0x000fe2000bf05270 */
[----:B------:R4:W-:Y:S08]  /*1f20*/  UTMALDG.3D.MULTICAST [UR16], [UR22], UR6, desc[UR30] ;  /* 0x00001e10160073b4 */ /* 0x0009f00008011806 */
[----:B----4-:R-:W-:Y:S05]  /*1f30*/  BRA.U UP0, `(.L_x_38) ;  /* 0xfffffffd004c7547 */ /* 0x010fea000b83ffff */
.L_x_32:
[C---:B------:R-:W-:Y:S01]  /*1f40*/  LEA R3, R11.reuse, UR7, 0x3 ;  /* 0x000000070b037c11 */ /* 0x040fe2000f8e18ff */
[----:B------:R-:W-:Y:S01]  /*1f50*/  NOP ;  /* 0x0000000000007918 */ /* 0x000fe20000000000 */
[----:B-1----:R-:W-:Y:S02]  /*1f60*/  SHF.L.U32 R0, R10, 0x1f, RZ ;  /* 0x0000001f0a007819 */ /* 0x002fe400000006ff */
[----:B------:R-:W-:Y:S02]  /*1f70*/  LEA R5, R11, UR7, 0x4 ;  /* 0x000000070b057c11 */ /* 0x000fe4000f8e20ff */
[----:B---3--:R-:W1:Y:S02]  /*1f80*/  SYNCS.PHASECHK.TRANS64.TRYWAIT P0, [R3+URZ+0x60], R0 ;  /* 0x00006000030075a7 */ /* 0x008e6400080011ff */
[----:B-1----:R-:W-:Y:S05]  /*1f90*/  @!P0 BRA `(.L_x_39) ;  /* 0x00000058005c8947 */ /* 0x002fea0003800000 */
.L_x_114:
[----:B------:R-:W3:Y:S01]  /*1fa0*/  LDS.128 R4, [R5+0xf0] ;  /* 0x0000f00005047984 */ /* 0x000ee20000000c00 */
[----:B------:R-:W-:Y:S01]  /*1fb0*/  UISETP.GE.AND UP0, UPT, UR42, 0x1, UPT ;  /* 0x000000012a00788c */ /* 0x000fe2000bf06270 */
[----:B------:R-:W-:Y:S01]  /*1fc0*/  @!PT LDS RZ, [RZ] ;  /* 0x00000000fffff984 */ /* 0x000fe20000000800 */
[----:B------:R-:W-:Y:S01]  /*1fd0*/  @!PT LDS RZ, [RZ] ;  /* 0x00000000fffff984 */ /* 0x000fe20000000800 */
[----:B------:R-:W-:Y:S01]  /*1fe0*/  @!PT LDS RZ, [RZ] ;  /* 0x00000000fffff984 */ /* 0x000fe20000000800 */
[----:B------:R-:W-:Y:S01]  /*1ff0*/  @!PT LDS RZ, [RZ] ;  /* 0x00000000fffff984 */ /* 0x000fe20000000800 */
[----:B------:R4:W-:Y:S06]  /*2000*/  MEMBAR.ALL.CTA ;  /* 0x0000000000007992 */ /* 0x0009ec0000008000 */
[----:B----4-:R-:W4:Y:S01]  /*2010*/  FENCE.VIEW.ASYNC.S ;  /* 0x00000000000073c6 */ /* 0x010f220000000000 */
[----:B---3--:R-:W-:-:S13]  /*2020*/  LOP3.LUT P0, RZ, R6, 0x1, RZ, 0xc0, !PT ;  /* 0x0000000106ff7812 */ /* 0x008fda000780c0ff */
[----:B----4-:R-:W-:Y:S01]  /*2030*/  VOTEU.ANY UP1, P0 ;  /* 0x0000000000ff7886 */ /* 0x010fe20000020100 */
[----:B------:R-:W-:-:S13]  /*2040*/  PLOP3.LUT P0, PT, PT, PT, UP1, 0x80, 0x8 ;  /* 0x000000000008781c */ /* 0x000fda0003f0f018 */
[----:B-1----:R-:W-:Y:S02]  /*2050*/  @P0 LOP3.LUT R0, R5, 0xffff, RZ, 0xc0, !PT ;  /* 0x0000ffff05000812 */ /* 0x002fe400078ec0ff */
[----:B------:R-:W-:Y:S02]  /*2060*/  @P0 MOV R2, R4 ;  /* 0x0000000400020202 */ /* 0x000fe40000000f00 */
[----:B------:R-:W-:Y:S01]  /*2070*/  @P0 R2UR UR6, R0 ;  /* 0x00000000000602ca */ /* 0x000fe200000e0000 */
[----:B------:R-:W-:Y:S01]  /*2080*/  VIADD R0, R3, 0x70 ;  /* 0x0000007003007836 */ /* 0x000fe20000000000 */
[----:B------:R-:W-:Y:S02]  /*2090*/  @P0 SHF.R.U32.HI R4, RZ, 0x10, R5 ;  /* 0x00000010ff040819 */ /* 0x000fe40000011605 */
[----:B------:R-:W-:Y:S02]  /*20a0*/  @P0 R2UR UR8, R2 ;  /* 0x00000000020802ca */ /* 0x000fe400000e0000 */
[----:B------:R-:W-:-:S02]  /*20b0*/  PRMT R0, RZ, 0x654, R0 ;  /* 0x00000654ff007816 */ /* 0x000fc40000000000 */
[----:B------:R-:W-:Y:S02]  /*20c0*/  @P0 R2UR UR4, R4 ;  /* 0x00000000040402ca */ /* 0x000fe400000e0000 */
[----:B------:R1:W-:Y:S03]  /*20d0*/  SYNCS.ARRIVE.TRANS64.RED.A1T0 RZ, [R0+URZ], RZ ;  /* 0x000000ff00ff79a7 */ /* 0x0003e600081004ff */
[----:B------:R-:W-:-:S04]  /*20e0*/  @UP1 UMOV UR37, UR6 ;  /* 0x0000000600251c82 */ /* 0x000fc80008000000 */
[----:B------:R-:W-:-:S04]  /*20f0*/  @UP1 UMOV UR38, UR8 ;  /* 0x0000000800261c82 */ /* 0x000fc80008000000 */
[----:B------:R-:W-:Y:S01]  /*2100*/  @UP1 UMOV UR36, UR4 ;  /* 0x0000000400241c82 */ /* 0x000fe20008000000 */
[----:B------:R-:W-:Y:S05]  /*2110*/  BRA.U !UP0, `(.L_x_40) ;  /* 0x0000000108d47547 */ /* 0x000fea000b800000 */
[----:B------:R-:W2:Y:S01]  /*2120*/  LDCU.128 UR12, c[0x0][0xb10] ;  /* 0x00016200ff0c77ac */ /* 0x000ea20008000c00 */
[----:B------:R-:W3:Y:S01]  /*2130*/  LDCU UR25, c[0x0][0xb20] ;  /* 0x00016400ff1977ac */ /* 0x000ee20008000800 */
[----:B------:R-:W4:Y:S01]  /*2140*/  LDCU UR20, c[0x0][0xb0c] ;  /* 0x00016180ff1477ac */ /* 0x000f220008000800 */
[----:B------:R-:W1:Y:S01]  /*2150*/  LDCU.64 UR10, c[0x0][0xb28] ;  /* 0x00016500ff0a77ac */ /* 0x000e620008000a00 */
[----:B------:R-:W-:Y:S02]  /*2160*/  UISETP.NE.AND UP3, UPT, UR42, 0x1, UPT ;  /* 0x000000012a00788c */ /* 0x000fe4000bf65270 */
[----:B--2---:R-:W-:Y:S02]  /*2170*/  UIMAD.WIDE.U32 UR16, UR39, UR15, URZ ;  /* 0x0000000f271072a5 */ /* 0x004fe4000f8e00ff */
[----:B------:R-:W-:Y:S02]  /*2180*/  UIMAD.WIDE.U32 UR8, UR40, UR12, URZ ;  /* 0x0000000c280872a5 */ /* 0x000fe4000f8e00ff */
[----:B------:R-:W-:-:S02]  /*2190*/  UISETP.NE.AND UP0, UPT, UR14, 0x1, UPT ;  /* 0x000000010e00788c */ /* 0x000fc4000bf05270 */
[----:B------:R-:W-:Y:S01]  /*21a0*/  UIMAD.WIDE.U32 UR22, UR37, UR15, URZ ;  /* 0x0000000f251672a5 */ /* 0x000fe2000f8e00ff */
[----:B------:R-:W-:Y:S02]  /*21b0*/  UMOV UR16, UR17 ;  /* 0x0000001100107c82 */ /* 0x000fe40008000000 */
[----:B------:R-:W-:Y:S01]  /*21c0*/  UMOV UR8, UR9 ;  /* 0x0000000900087c82 */ /* 0x000fe20008000000 */
[----:B---3--:R-:W-:Y:S02]  /*21d0*/  USHF.R.U32.HI UR16, URZ, UR25, UR16 ;  /* 0x00000019ff107299 */ /* 0x008fe40008011610 */
[----:B----4-:R-:W-:Y:S02]  /*21e0*/  UISETP.NE.AND UP2, UPT, UR20, 0x1, UPT ;  /* 0x000000011400788c */ /* 0x010fe4000bf45270 */
[----:B------:R-:W-:Y:S02]  /*21f0*/  USHF.R.U32.HI UR8, URZ, UR13, UR8 ;  /* 0x0000000dff087299 */ /* 0x000fe40008011608 */
[----:B------:R-:W-:-:S02]  /*2200*/  USEL UR6, UR39, UR16, !UP0 ;  /* 0x0000001027067287 */ /* 0x000fc4000c000000 */
[----:B------:R-:W-:Y:S02]  /*2210*/  USEL UR8, UR40, UR8, !UP2 ;  /* 0x0000000828087287 */ /* 0x000fe4000d000000 */
[----:B-1----:R-:W-:Y:S01]  /*2220*/  UIMAD.WIDE.U32 UR16, UR6, UR10, URZ ;  /* 0x0000000a061072a5 */ /* 0x002fe2000f8e00ff */
[----:B------:R-:W-:Y:S01]  /*2230*/  UMOV UR4, UR23 ;  /* 0x0000001700047c82 */ /* 0x000fe20008000000 */
[----:B------:R-:W-:Y:S02]  /*2240*/  UIMAD.WIDE.U32 UR18, UR38, UR12, URZ ;  /* 0x0000000c261272a5 */ /* 0x000fe4000f8e00ff */
[----:B------:R-:W-:-:S03]  /*2250*/  UIMAD.WIDE.U32 UR22, UR8, UR10, URZ ;  /* 0x0000000a081672a5 */ /* 0x000fc6000f8e00ff */
[----:B------:R-:W-:Y:S01]  /*2260*/  UMOV UR16, UR17 ;  /* 0x0000001100107c82 */ /* 0x000fe20008000000 */
[----:B------:R-:W-:Y:S02]  /*2270*/  USHF.R.U32.HI UR4, URZ, UR25, UR4 ;  /* 0x00000019ff047299 */ /* 0x000fe40008011604 */
[----:B------:R-:W-:Y:S01]  /*2280*/  @UP3 USHF.R.U32.HI UR6, URZ, UR11, UR16 ;  /* 0x0000000bff063299 */ /* 0x000fe20008011610 */
[----:B------:R-:W-:Y:S01]  /*2290*/  UMOV UR18, UR19 ;  /* 0x0000001300127c82 */ /* 0x000fe20008000000 */
[----:B------:R-:W-:Y:S01]  /*22a0*/  UMOV UR22, UR23 ;  /* 0x0000001700167c82 */ /* 0x000fe20008000000 */
[----:B------:R-:W-:Y:S02]  /*22b0*/  USHF.R.U32.HI UR13, URZ, UR13, UR18 ;  /* 0x0000000dff0d7299 */ /* 0x000fe40008011612 */
[----:B------:R-:W-:Y:S02]  /*22c0*/  USEL UR4, UR37, UR4, !UP0 ;  /* 0x0000000425047287 */ /* 0x000fe4000c000000 */
[----:B------:R-:W-:-:S02]  /*22d0*/  @UP3 USHF.R.U32.HI UR8, URZ, UR11, UR22 ;  /* 0x0000000bff083299 */ /* 0x000fc40008011616 */
[----:B------:R-:W-:Y:S02]  /*22e0*/  UIMAD UR9, UR42, UR6, URZ ;  /* 0x000000062a0972a4 */ /* 0x000fe4000f8e02ff */
[----:B------:R-:W-:Y:S02]  /*22f0*/  USEL UR6, UR38, UR13, !UP2 ;  /* 0x0000000d26067287 */ /* 0x000fe4000d000000 */
[----:B------:R-:W-:Y:S02]  /*2300*/  UIMAD UR12, UR42, UR8, URZ ;  /* 0x000000082a0c72a4 */ /* 0x000fe4000f8e02ff */
[----:B------:R-:W-:Y:S02]  /*2310*/  UISETP.GE.AND UP0, UPT, UR4, UR9, UPT ;  /* 0x000000090400728c */ /* 0x000fe4000bf06270 */
[----:B------:R-:W-:Y:S02]  /*2320*/  UIMAD.WIDE.U32 UR16, UR4, UR10, URZ ;  /* 0x0000000a041072a5 */ /* 0x000fe4000f8e00ff */
[----:B------:R-:W-:-:S02]  /*2330*/  UISETP.GE.OR UP0, UPT, UR6, UR12, UP0 ;  /* 0x0000000c0600728c */ /* 0x000fc40008706670 */
[----:B------:R-:W-:Y:S02]  /*2340*/  UIMAD.WIDE.U32 UR12, UR6, UR10, URZ ;  /* 0x0000000a060c72a5 */ /* 0x000fe4000f8e00ff */
[----:B------:R-:W-:Y:S01]  /*2350*/  UIADD3 UR15, UPT, UPT, -UR4, URZ, URZ ;  /* 0x000000ff040f7290 */ /* 0x000fe2000fffe1ff */
[----:B------:R-:W-:Y:S01]  /*2360*/  UMOV UR10, UR17 ;  /* 0x00000011000a7c82 */ /* 0x000fe20008000000 */
[----:B------:R-:W-:Y:S02]  /*2370*/  UIADD3 UR12, UPT, UPT, -UR6, URZ, URZ ;  /* 0x000000ff060c7290 */ /* 0x000fe4000fffe1ff */
[----:B------:R-:W-:-:S03]  /*2380*/  USHF.R.U32.HI UR10, URZ, UR11, UR10 ;  /* 0x0000000bff0a7299 */ /* 0x000fc6000801160a */
[----:B------:R-:W-:Y:S01]  /*2390*/  @!UP0 UMOV UR9, UR13 ;  /* 0x0000000d00098c82 */ /* 0x000fe20008000000 */
[----:B------:R-:W-:Y:S02]  /*23a0*/  UIMAD UR15, UR14, UR15, UR37 ;  /* 0x0000000f0e0f72a4 */ /* 0x000fe4000f8e0225 */
[----:B------:R-:W-:Y:S02]  /*23b0*/  USEL UR10, UR4, UR10, !UP3 ;  /* 0x0000000a040a7287 */ /* 0x000fe4000d800000 */
[----:B------:R-:W-:Y:S02]  /*23c0*/  @!UP0 USHF.R.U32.HI UR9, URZ, UR11, UR9 ;  /* 0x0000000bff098299 */ /* 0x000fe40008011609 */
[----:B------:R-:W-:Y:S02]  /*23d0*/  UIADD3 UR11, UPT, UPT, -UR10, URZ, URZ ;  /* 0x000000ff0a0b7290 */ /* 0x000fe4000fffe1ff */
[----:B------:R-:W-:Y:S02]  /*23e0*/  @!UP0 USEL UR9, UR6, UR9, !UP3 ;  /* 0x0000000906098287 */ /* 0x000fe4000d800000 */
[----:B------:R-:W-:-:S02]  /*23f0*/  UIMAD UR11, UR42, UR11, UR4 ;  /* 0x0000000b2a0b72a4 */ /* 0x000fc4000f8e0204 */
[----:B------:R-:W-:Y:S02]  /*2400*/  @!UP0 UIADD3 UR10, UPT, UPT, UR10, -UR9, URZ ;  /* 0x800000090a0a8290 */ /* 0x000fe4000fffe0ff */
[----:B------:R-:W-:Y:S02]  /*2410*/  @!UP0 UIMAD UR9, UR11, UR8, UR9 ;  /* 0x000000080b0982a4 */ /* 0x000fe4000f8e0209 */
[----:B------:R-:W-:Y:S02]  /*2420*/  @!UP0 UIMAD UR4, UR42, UR10, UR6 ;  /* 0x0000000a2a0482a4 */ /* 0x000fe4000f8e0206 */
[----:B------:R-:W-:Y:S02]  /*2430*/  UIMAD UR8, UR20, UR12, UR38 ;  /* 0x0000000c140872a4 */ /* 0x000fe4000f8e0226 */
[----:B------:R-:W-:Y:S01]  /*2440*/  UIMAD UR37, UR4, UR14, UR15 ;  /* 0x0000000e042572a4 */ /* 0x000fe2000f8e020f */
[----:B------:R-:W-:Y:S02]  /*2450*/  @!UP0 UMOV UR6, UR9 ;  /* 0x0000000900068c82 */ /* 0x000fe40008000000 */
[----:B------:R-:W-:-:S12]  /*2460*/  UIMAD UR38, UR6, UR20, UR8 ;  /* 0x00000014062672a4 */ /* 0x000fd8000f8e0208 */
.L_x_40:
[----:B------:R-:W3:Y:S02]  /*2470*/  LDCU UR4, c[0x0][0xb30] ;  /* 0x00016600ff0477ac */ /* 0x000ee40008000800 */
[----:B---3--:R-:W-:-:S09]  /*2480*/  UISETP.NE.AND UP0, UPT, UR4, 0x1, UPT ;  /* 0x000000010400788c */ /* 0x008fd2000bf05270 */
[----:B------:R-:W-:Y:S05]  /*2490*/  BRA.U UP0, `(.L_x_41) ;  /* 0x0000000100447547 */ /* 0x000fea000b800000 */
[----:B------:R-:W3:Y:S01]  /*24a0*/  LDCU.128 UR12, c[0x0][0xb10] ;  /* 0x00016200ff0c77ac */ /* 0x000ee20008000c00 */
[----:B------:R-:W4:Y:S01]  /*24b0*/  LDCU UR16, c[0x0][0xb0c] ;  /* 0x00016180ff1077ac */ /* 0x000f220008000800 */
[----:B------:R-:W1:Y:S01]  /*24c0*/  LDCU UR17, c[0x0][0xb20] ;  /* 0x00016400ff1177ac */ /* 0x000e620008000800 */
[----:B---3--:R-:W-:Y:S02]  /*24d0*/  UIMAD.WIDE.U32 UR10, UR38, UR12, URZ ;  /* 0x0000000c260a72a5 */ /* 0x008fe4000f8e00ff */
[----:B------:R-:W-:Y:S02]  /*24e0*/  UIMAD.WIDE.U32 UR8, UR37, UR15, URZ ;  /* 0x0000000f250872a5 */ /* 0x000fe4000f8e00ff */
[----:B----4-:R-:W-:Y:S02]  /*24f0*/  UISETP.NE.AND UP2, UPT, UR16, 0x1, UPT ;  /* 0x000000011000788c */ /* 0x010fe4000bf45270 */
[----:B------:R-:W-:Y:S01]  /*2500*/  UISETP.NE.AND UP0, UPT, UR14, 0x1, UPT ;  /* 0x000000010e00788c */ /* 0x000fe2000bf05270 */
[----:B------:R-:W-:-:S02]  /*2510*/  UMOV UR6, UR11 ;  /* 0x0000000b00067c82 */ /* 0x000fc40008000000 */
[----:B------:R-:W-:Y:S01]  /*2520*/  UMOV UR4, UR9 ;  /* 0x0000000900047c82 */ /* 0x000fe20008000000 */
[----:B------:R-:W-:Y:S02]  /*2530*/  USHF.R.U32.HI UR6, URZ, UR13, UR6 ;  /* 0x0000000dff067299 */ /* 0x000fe40008011606 */
[----:B-1----:R-:W-:Y:S02]  /*2540*/  USHF.R.U32.HI UR4, URZ, UR17, UR4 ;  /* 0x00000011ff047299 */ /* 0x002fe40008011604 */
[----:B------:R-:W-:Y:S02]  /*2550*/  USEL UR6, UR38, UR6, !UP2 ;  /* 0x0000000626067287 */ /* 0x000fe4000d000000 */
[----:B------:R-:W-:-:S04]  /*2560*/  USEL UR4, UR37, UR4, !UP0 ;  /* 0x0000000425047287 */ /* 0x000fc8000c000000 */
[----:B------:R-:W-:Y:S02]  /*2570*/  UIADD3 UR8, UPT, UPT, UR6, -UR4, URZ ;  /* 0x8000000406087290 */ /* 0x000fe4000fffe0ff */
[----:B------:R-:W-:Y:S02]  /*2580*/  UIADD3 UR4, UPT, UPT, -UR6, UR4, URZ ;  /* 0x0000000406047290 */ /* 0x000fe4000fffe1ff */
[----:B------:R-:W-:Y:S02]  /*2590*/  UIMAD UR37, UR8, UR14, UR37 ;  /* 0x0000000e082572a4 */ /* 0x000fe4000f8e0225 */
[----:B------:R-:W-:-:S12]  /*25a0*/  UIMAD UR38, UR4, UR16, UR38 ;  /* 0x00000010042672a4 */ /* 0x000fd8000f8e0226 */
.L_x_41:
[----:B------:R-:W-:Y:S01]  /*25b0*/  VIADD R11, R11, 0x1 ;  /* 0x000000010b0b7836 */ /* 0x000fe20000000000 */
[----:B------:R-:W-:Y:S01]  /*25c0*/  PLOP3.LUT P1, PT, PT, PT, PT, 0x80, 0x8 ;  /* 0x000000000008781c */ /* 0x000fe20003f2f070 */
[----:B------:R-:W-:Y:S02]  /*25d0*/  UIADD3 UR20, UPT, UPT, UR38, UR62, URZ ;  /* 0x0000003e26147290 */ /* 0x000fe4000fffe0ff */
[----:B------:R-:W-:Y:S01]  /*25e0*/  UIADD3 UR30, UPT, UPT, UR37, UR59, URZ ;  /* 0x0000003b251e7290 */ /* 0x000fe2000fffe0ff */
[----:B------:R-:W-:-:S04]  /*25f0*/  ISETP.NE.AND P0, PT, R11, 0x2, PT ;  /* 0x000000020b00780c */ /* 0x000fc80003f05270 */
[----:B------:R-:W-:Y:S02]  /*2600*/  SEL R3, RZ, 0x1, P0 ;  /* 0x00000001ff037807 */ /* 0x000fe40000000000 */
[----:B------:R-:W-:Y:S02]  /*2610*/  SEL R11, R11, RZ, P0 ;  /* 0x000000ff0b0b7207 */ /* 0x000fe40000000000 */
[----:B------:R-:W-:Y:S01]  /*2620*/  LOP3.LUT R10, R10, R3, RZ, 0x3c, !PT ;  /* 0x000000030a0a7212 */ /* 0x000fe200078e3cff */
[----:B------:R-:W-:Y:S06]  /*2630*/  BRA.U UP1, `(.L_x_42) ;  /* 0xfffffff1015c7547 */ /* 0x000fec000b83ffff */
[----:B------:R-:W-:Y:S01]  /*2640*/  UIADD3 UR7, UPT, UPT, UR7, 0x18, URZ ;  /* 0x0000001807077890 */ /* 0x000fe2000fffe0ff */
[----:B------:R-:W-:-:S03]  /*2650*/  SHF.L.U32 R3, R12, 0x1f, RZ ;  /* 0x0000001f0c037819 */ /* 0x000fc600000006ff */
[----:B------:R-:W-:-:S09]  /*2660*/  ULEA UR4, UR5, UR7, 0x3 ;  /* 0x0000000705047291 */ /* 0x000fd2000f8e18ff */
[----:B------:R-:W3:Y:S02]  /*2670*/  SYNCS.PHASECHK.TRANS64.TRYWAIT P0, [UR4], R3 ;  /* 0x00000003ff0075a7 */ /* 0x000ee40008001104 */
[----:B---3--:R-:W-:Y:S05]  /*2680*/  @!P0 BRA `(.L_x_43) ;  /* 0x0000005000b48947 */ /* 0x008fea0003800000 */
.L_x_116:
[----:B------:R-:W-:-:S04]  /*2690*/  UIADD3 UR4, UPT, UPT, UR5, 0x1, URZ ;  /* 0x0000000105047890 */ /* 0x000fc8000fffe0ff */
[----:B------:R-:W-:-:S04]  /*26a0*/  UISETP.NE.AND UP0, UPT, UR4, 0x3, UPT ;  /* 0x000000030400788c */ /* 0x000fc8000bf05270 */
[----:B------:R-:W-:Y:S02]  /*26b0*/  USEL UR6, URZ, 0x1, UP0 ;  /* 0x00000001ff067887 */ /* 0x000fe40008000000 */
[----:B------:R-:W-:-:S04]  /*26c0*/  USEL UR4, UR4, URZ, UP0 ;  /* 0x000000ff04047287 */ /* 0x000fc80008000000 */
[----:B------:R-:W-:Y:S01]  /*26d0*/  ULEA UR5, UR4, UR7, 0x3 ;  /* 0x0000000704057291 */ /* 0x000fe2000f8e18ff */
[----:B------:R-:W-:-:S04]  /*26e0*/  LOP3.LUT R12, R12, UR6, RZ, 0x3c, !PT ;  /* 0x000000060c0c7c12 */ /* 0x000fc8000f8e3cff */
[----:B-1----:R-:W-:-:S04]  /*26f0*/  SHF.L.U32 R3, R12, 0x1f, RZ ;  /* 0x0000001f0c037819 */ /* 0x002fc800000006ff */
[----:B------:R-:W1:Y:S02]  /*2700*/  SYNCS.PHASECHK.TRANS64.TRYWAIT P0, [UR5], R3 ;  /* 0x00000003ff0075a7 */ /* 0x000e640008001105 */
[----:B-1----:R-:W-:Y:S05]  /*2710*/  @!P0 BRA `(.L_x_44) ;  /* 0x0000005000a88947 */ /* 0x002fea0003800000 */
.L_x_118:
[----:B------:R-:W-:-:S04]  /*2720*/  UIADD3 UR4, UPT, UPT, UR4, 0x1, URZ ;  /* 0x0000000104047890 */ /* 0x000fc8000fffe0ff */
[----:B------:R-:W-:-:S04]  /*2730*/  UISETP.NE.AND UP0, UPT, UR4, 0x3, UPT ;  /* 0x000000030400788c */ /* 0x000fc8000bf05270 */
[----:B------:R-:W-:Y:S02]  /*2740*/  USEL UR5, URZ, 0x1, UP0 ;  /* 0x00000001ff057887 */ /* 0x000fe40008000000 */
[----:B------:R-:W-:-:S04]  /*2750*/  USEL UR4, UR4, URZ, UP0 ;  /* 0x000000ff04047287 */ /* 0x000fc80008000000 */
[----:B------:R-:W-:Y:S01]  /*2760*/  ULEA UR4, UR4, UR7, 0x3 ;  /* 0x0000000704047291 */ /* 0x000fe2000f8e18ff */
[----:B-1----:R-:W-:-:S04]  /*2770*/  LOP3.LUT R3, R12, UR5, RZ, 0x3c, !PT ;  /* 0x000000050c037c12 */ /* 0x002fc8000f8e3cff */
[----:B------:R-:W-:Y:S01]  /*2780*/  SHF.L.U32 R3, R3, 0x1f, RZ ;  /* 0x0000001f03037819 */ /* 0x000fe200000006ff */
[----:B------:R-:W-:-:S07]  /*2790*/  IMAD.U32 R0, RZ, RZ, UR4 ;  /* 0x00000004ff007e24 */ /* 0x000fce000f8e00ff */
.L_x_45:
[----:B-1----:R1:W3:Y:S02]  /*27a0*/  SYNCS.PHASECHK.TRANS64.TRYWAIT P0, [R0+URZ], R3 ;  /* 0x00000003000075a7 */ /* 0x0022e400080011ff */
[----:B---3--:R-:W-:Y:S05]  /*27b0*/  @!P0 NANOSLEEP.SYNCS 0x989680 ;  /* 0x009896800000895d */ /* 0x008fea0003900000 */
[----:B------:R-:W3:Y:S02]  /*27c0*/  @!P0 SYNCS.PHASECHK.TRANS64 P0, [R0+URZ], R3 ;  /* 0x00000003000085a7 */ /* 0x000ee400080010ff */
[----:B--23--:R-:W-:Y:S05]  /*27d0*/  @P0 EXIT ;  /* 0x000000000000094d */ /* 0x00cfea0003800000 */
[----:B------:R-:W-:Y:S05]  /*27e0*/  BRA `(.L_x_45) ;  /* 0xfffffffc00ec7947 */ /* 0x000fea000383ffff */
.L_x_22:
[----:B------:R-:W2:Y:S02]  /*27f0*/  S2UR UR4, SR_CgaCtaId ;  /* 0x00000000000479c3 */ /* 0x000ea40000008800 */
[----:B--2---:R-:W-:-:S04]  /*2800*/  UISETP.NE.AND UP0, UPT, UR4, URZ, UPT ;  /* 0x000000ff0400728c */ /* 0x004fc8000bf05270 */
[----:B------:R-:W-:-:S09]  /*2810*/  UISETP.NE.OR UP0, UPT, UR18, 0x1, UP0 ;  /* 0x000000011200788c */ /* 0x000fd20008705670 */
[----:B------:R-:W-:Y:S05]  /*2820*/  BRA.U UP0, `(.L_x_46) ;  /* 0x00000005004c7547 */ /* 0x000fea000b800000 */
[----:B------:R-:W2:Y:S01]  /*2830*/  S2UR UR5, SR_CgaCtaId ;  /* 0x00000000000579c3 */ /* 0x000ea20000008800 */
[----:B------:R-:W-:Y:S01]  /*2840*/  UMOV UR4, 0x400 ;  /* 0x0000040000047882 */ /* 0x000fe20000000000 */
[----:B------:R-:W-:Y:S01]  /*2850*/  ISETP.GE.U32.AND P2, PT, R0, 0x2, PT ;  /* 0x000000020000780c */ /* 0x000fe20003f46070 */
[----:B------:R-:W-:Y:S01]  /*2860*/  IMAD.MOV.U32 R12, RZ, RZ, 0x1 ;  /* 0x00000001ff0c7424 */ /* 0x000fe200078e00ff */
[----:B------:R-:W-:Y:S02]  /*2870*/  CS2R R10, SRZ ;  /* 0x00000000000a7805 */ /* 0x000fe4000001ff00 */
[----:B------:R-:W-:Y:S01]  /*2880*/  CS2R R8, SRZ ;  /* 0x0000000000087805 */ /* 0x000fe2000001ff00 */
[----:B--2---:R-:W-:-:S03]  /*2890*/  ULEA UR6, UR5, UR4, 0x18 ;  /* 0x0000000405067291 */ /* 0x004fc6000f8ec0ff */
[----:B------:R-:W-:-:S09]  /*28a0*/  UMOV UR5, URZ ;  /* 0x000000ff00057c82 */ /* 0x000fd20008000000 */
.L_x_50:
[----:B------:R-:W-:Y:S02]  /*28b0*/  LEA R2, R8, UR6, 0x3 ;  /* 0x0000000608027c11 */ /* 0x000fe4000f8e18ff */
[----:B------:R-:W-:-:S03]  /*28c0*/  SHF.L.U32 R5, R9, 0x1f, RZ ;  /* 0x0000001f09057819 */ /* 0x000fc600000006ff */
[----:B------:R-:W-:Y:S01]  /*28d0*/  VIADD R4, R2, 0xd0 ;  /* 0x000000d002047836 */ /* 0x000fe20000000000 */
[----:B------:R-:W2:Y:S02]  /*28e0*/  SYNCS.PHASECHK.TRANS64.TRYWAIT P0, [R2+URZ+0xc0], R5 ;  /* 0x0000c005020075a7 */ /* 0x000ea400080011ff */
[----:B--2---:R-:W-:Y:S05]  /*28f0*/  @!P0 BRA `(.L_x_47) ;  /* 0x0000005000488947 */ /* 0x004fea0003800000 */
.L_x_119:
[----:B------:R-:W-:Y:S01]  /*2900*/  ULEA UR4, UR5, UR6, 0x3 ;  /* 0x0000000605047291 */ /* 0x000fe2000f8e18ff */
[----:B------:R-:W-:Y:S02]  /*2910*/  PRMT R4, RZ, 0x654, R4 ;  /* 0x00000654ff047816 */ /* 0x000fe40000000004 */
[----:B--2---:R-:W-:Y:S01]  /*2920*/  SHF.L.U32 R5, R12, 0x1f, RZ ;  /* 0x0000001f0c057819 */ /* 0x004fe200000006ff */
[----:B------:R-:W-:Y:S01]  /*2930*/  UIADD3 UR7, UPT, UPT, UR4, 0x60, URZ ;  /* 0x0000006004077890 */ /* 0x000fe2000fffe0ff */
[----:B------:R2:W-:Y:S05]  /*2940*/  SYNCS.ARRIVE.TRANS64.RED.A1T0 RZ, [R4+URZ], RZ ;  /* 0x000000ff04ff79a7 */ /* 0x0005ea00081004ff */
[----:B------:R-:W-:Y:S01]  /*2950*/  IMAD.U32 R7, RZ, RZ, UR7 ;  /* 0x00000007ff077e24 */ /* 0x000fe2000f8e00ff */
[----:B------:R-:W3:Y:S04]  /*2960*/  SYNCS.PHASECHK.TRANS64.TRYWAIT P0, [UR4+0x70], R5 ;  /* 0x00007005ff0075a7 */ /* 0x000ee80008001104 */
[----:B------:R-:W-:Y:S01]  /*2970*/  PRMT R6, R0, 0x654, R7 ;  /* 0x0000065400067816 */ /* 0x000fe20000000007 */
[----:B--2---:R-:W-:Y:S01]  /*2980*/  @!P2 IMAD.MOV.U32 R4, RZ, RZ, 0x10 ;  /* 0x00000010ff04a424 */ /* 0x004fe200078e00ff */
[----:B---3--:R-:W-:Y:S06]  /*2990*/  @!P0 BRA `(.L_x_48) ;  /* 0x0000005000348947 */ /* 0x008fec0003800000 */
.L_x_121:
[----:B------:R-:W-:Y:S01]  /*29a0*/  ULEA UR8, UR5, UR6, 0x4 ;  /* 0x0000000605087291 */ /* 0x000fe2000f8e20ff */
[----:B------:R-:W-:Y:S01]  /*29b0*/  SEL R3, R6, R3, !P2 ;  /* 0x0000000306037207 */ /* 0x000fe20005000000 */
[----:B------:R-:W-:Y:S01]  /*29c0*/  UIADD3 UR9, UPT, UPT, UR4, 0x60, URZ ;  /* 0x0000006004097890 */ /* 0x000fe2000fffe0ff */
[----:B--2---:R-:W-:Y:S01]  /*29d0*/  LEA R2, R11, UR6, 0x3 ;  /* 0x000000060b027c11 */ /* 0x004fe2000f8e18ff */
[----:B------:R-:W-:Y:S01]  /*29e0*/  UIADD3 UR8, UPT, UPT, UR8, 0xf0, URZ ;  /* 0x000000f008087890 */ /* 0x000fe2000fffe0ff */
[----:B------:R-:W-:Y:S01]  /*29f0*/  SHF.L.U32 R5, R10, 0x1f, RZ ;  /* 0x0000001f0a057819 */ /* 0x000fe200000006ff */
[----:B------:R2:W-:Y:S01]  /*2a00*/  @!P2 SYNCS.ARRIVE.TRANS64.RED RZ, [R3+URZ], R4 ;  /* 0x0000000403ffa9a7 */ /* 0x0005e200080004ff */
[----:B------:R-:W-:Y:S01]  /*2a10*/  UIADD3 UR4, UPT, UPT, UR5, 0x1, URZ ;  /* 0x0000000105047890 */ /* 0x000fe2000fffe0ff */
[----:B------:R-:W-:-:S03]  /*2a20*/  VIADD R8, R8, 0x1 ;  /* 0x0000000108087836 */ /* 0x000fc60000000000 */
[----:B------:R-:W-:Y:S02]  /*2a30*/  UISETP.NE.AND UP0, UPT, UR4, 0x2, UPT ;  /* 0x000000020400788c */ /* 0x000fe4000bf05270 */
[----:B------:R-:W-:Y:S06]  /*2a40*/  UGETNEXTWORKID.BROADCAST [UR8], [UR9] ;  /* 0x00000000080073ca */ /* 0x000fec0008000100 */
[----:B------:R-:W-:Y:S01]  /*2a50*/  USEL UR7, URZ, 0x1, UP0 ;  /* 0x00000001ff077887 */ /* 0x000fe20008000000 */
[----:B------:R-:W-:Y:S01]  /*2a60*/  ISETP.NE.AND P0, PT, R8, 0x2, PT ;  /* 0x000000020800780c */ /* 0x000fe20003f05270 */
[----:B------:R-:W-:Y:S01]  /*2a70*/  USEL UR5, UR4, URZ, UP0 ;  /* 0x000000ff04057287 */ /* 0x000fe20008000000 */
[----:B------:R-:W3:Y:S03]  /*2a80*/  SYNCS.PHASECHK.TRANS64.TRYWAIT P1, [R2+URZ+0x60], R5 ;  /* 0x00006005020075a7 */ /* 0x000ee600080211ff */
[----:B------:R-:W-:Y:S01]  /*2a90*/  LOP3.LUT R12, R12, UR7, RZ, 0x3c, !PT ;  /* 0x000000070c0c7c12 */ /* 0x000fe2000f8e3cff */
[----:B--23--:R-:W-:Y:S07]  /*2aa0*/  @!P1 BRA `(.L_x_49) ;  /* 0x0000005000089947 */ /* 0x00cfee0003800000 */
.L_x_122:
[C---:B------:R-:W-:Y:S01]  /*2ab0*/  LEA R4, R11.reuse, UR6, 0x4 ;  /* 0x000000060b047c11 */ /* 0x040fe2000f8e20ff */
[----:B--2---:R-:W-:Y:S01]  /*2ac0*/  VIADD R2, R2, 0x70 ;  /* 0x0000007002027836 */ /* 0x004fe20000000000 */
[----:B------:R-:W-:Y:S01]  /*2ad0*/  SEL R8, R8, RZ, P0 ;  /* 0x000000ff08087207 */ /* 0x000fe20000000000 */
[----:B------:R-:W-:-:S03]  /*2ae0*/  VIADD R11, R11, 0x1 ;  /* 0x000000010b0b7836 */ /* 0x000fc60000000000 */
[----:B------:R-:W2:Y:S01]  /*2af0*/  LDS.128 R4, [R4+0xf0] ;  /* 0x0000f00004047984 */ /* 0x000ea20000000c00 */
[----:B------:R-:W-:Y:S02]  /*2b00*/  PRMT R2, RZ, 0x654, R2 ;  /* 0x00000654ff027816 */ /* 0x000fe40000000002 */
[C---:B------:R-:W-:Y:S01]  /*2b10*/  ISETP.NE.AND P1, PT, R11.reuse, 0x2, PT ;  /* 0x000000020b00780c */ /* 0x040fe20003f25270 */
[----:B------:R-:W-:Y:S01]  /*2b20*/  @!PT LDS RZ, [RZ] ;  /* 0x00000000fffff984 */ /* 0x000fe20000000800 */
[----:B------:R-:W-:Y:S01]  /*2b30*/  @!PT LDS RZ, [RZ] ;  /* 0x00000000fffff984 */ /* 0x000fe20000000800 */
[----:B------:R-:W-:Y:S01]  /*2b40*/  @!PT LDS RZ, [RZ] ;  /* 0x00000000fffff984 */ /* 0x000fe20000000800 */
[----:B------:R-:W-:Y:S01]  /*2b50*/  @!PT LDS RZ, [RZ] ;  /* 0x00000000fffff984 */ /* 0x000fe20000000800 */
[----:B------:R3:W-:Y:S06]  /*2b60*/  MEMBAR.ALL.CTA ;  /* 0x0000000000007992 */ /* 0x0007ec0000008000 */
[----:B---3--:R-:W3:Y:S01]  /*2b70*/  FENCE.VIEW.ASYNC.S ;  /* 0x00000000000073c6 */ /* 0x008ee20000000000 */
[----:B------:R-:W-:Y:S01]  /*2b80*/  SEL R11, R11, RZ, P1 ;  /* 0x000000ff0b0b7207 */ /* 0x000fe20000800000 */
[----:B---3--:R3:W-:Y:S01]  /*2b90*/  SYNCS.ARRIVE.TRANS64.RED.A1T0 RZ, [R2+URZ], RZ ;  /* 0x000000ff02ff79a7 */ /* 0x0087e200081004ff */
[----:B--2---:R-:W-:-:S02]  /*2ba0*/  LOP3.LUT P3, RZ, R6, 0x1, RZ, 0xc0, !PT ;  /* 0x0000000106ff7812 */ /* 0x004fc4000786c0ff */
[----:B------:R-:W-:-:S04]  /*2bb0*/  SEL R5, RZ, 0x1, P1 ;  /* 0x00000001ff057807 */ /* 0x000fc80000800000 */
[----:B------:R-:W-:Y:S02]  /*2bc0*/  LOP3.LUT R10, R10, R5, RZ, 0x3c, !PT ;  /* 0x000000050a0a7212 */ /* 0x000fe400078e3cff */
[----:B---3--:R-:W-:-:S04]  /*2bd0*/  SEL R2, RZ, 0x1, P0 ;  /* 0x00000001ff027807 */ /* 0x008fc80000000000 */
[----:B------:R-:W-:Y:S01]  /*2be0*/  LOP3.LUT R9, R9, R2, RZ, 0x3c, !PT ;  /* 0x0000000209097212 */ /* 0x000fe200078e3cff */
[----:B------:R-:W-:Y:S06]  /*2bf0*/  @P3 BRA `(.L_x_50) ;  /* 0xfffffffc002c3947 */ /* 0x000fec000383ffff */
[----:B------:R-:W-:Y:S01]  /*2c00*/  ULEA UR4, UR5, UR6, 0x3 ;  /* 0x0000000605047291 */ /* 0x000fe2000f8e18ff */
[----:B------:R-:W-:-:S08]  /*2c10*/  SHF.L.U32 R3, R12, 0x1f, RZ ;  /* 0x0000001f0c037819 */ /* 0x000fd000000006ff */
[----:B------:R-:W2:Y:S02]  /*2c20*/  SYNCS.PHASECHK.TRANS64 P0, [UR4+0x70], R3 ;  /* 0x00007003ff0075a7 */ /* 0x000ea40008001004 */
[----:B--2---:R-:W-:Y:S05]  /*2c30*/  @P0 BRA `(.L_x_51) ;  /* 0x0000000000080947 */ /* 0x004fea0003800000 */
[----:B------:R-:W2:Y:S02]  /*2c40*/  SYNCS.PHASECHK.TRANS64.TRYWAIT P0, [UR4+0x70], R3 ;  /* 0x00007003ff0075a7 */ /* 0x000ea40008001104 */
[----:B--2---:R-:W-:Y:S05]  /*2c50*/  @!P0 BRA `(.L_x_52) ;  /* 0x0000004c00b08947 */ /* 0x004fea0003800000 */
.L_x_51:
[----:B------:R-:W-:-:S04]  /*2c60*/  UIADD3 UR7, UPT, UPT, UR5, 0x1, URZ ;  /* 0x0000000105077890 */ /* 0x000fc8000fffe0ff */
[----:B------:R-:W-:-:S04]  /*2c70*/  UISETP.NE.AND UP0, UPT, UR7, 0x2, UPT ;  /* 0x000000020700788c */ /* 0x000fc8000bf05270 */
[----:B------:R-:W-:Y:S02]  /*2c80*/  USEL UR8, URZ, 0x1, UP0 ;  /* 0x00000001ff087887 */ /* 0x000fe40008000000 */
[----:B------:R-:W-:-:S04]  /*2c90*/  USEL UR7, UR7, URZ, UP0 ;  /* 0x000000ff07077287 */ /* 0x000fc80008000000 */
[----:B------:R-:W-:Y:S01]  /*2ca0*/  ULEA UR7, UR7, UR6, 0x3 ;  /* 0x0000000607077291 */ /* 0x000fe2000f8e18ff */
[----:B--2---:R-:W-:-:S04]  /*2cb0*/  LOP3.LUT R3, R12, UR8, RZ, 0x3c, !PT ;  /* 0x000000080c037c12 */ /* 0x004fc8000f8e3cff */
[----:B------:R-:W-:-:S04]  /*2cc0*/  SHF.L.U32 R0, R3, 0x1f, RZ ;  /* 0x0000001f03007819 */ /* 0x000fc800000006ff */
[----:B------:R-:W2:Y:S02]  /*2cd0*/  SYNCS.PHASECHK.TRANS64 P0, [UR7+0x70], R0 ;  /* 0x00007000ff0075a7 */ /* 0x000ea40008001007 */
[----:B-12---:R-:W-:Y:S05]  /*2ce0*/  @P0 EXIT ;  /* 0x000000000000094d */ /* 0x006fea0003800000 */
[----:B------:R-:W-:Y:S02]  /*2cf0*/  SHF.L.U32 R3, R3, 0x1f, RZ ;  /* 0x0000001f03037819 */ /* 0x000fe400000006ff */
[----:B------:R-:W-:-:S07]  /*2d00*/  MOV R0, UR7 ;  /* 0x0000000700007c02 */ /* 0x000fce0008000f00 */
.L_x_53:
[----:B-1----:R1:W2:Y:S02]  /*2d10*/  SYNCS.PHASECHK.TRANS64.TRYWAIT P0, [R0+URZ+0x70], R3 ;  /* 0x00007003000075a7 */ /* 0x0022a400080011ff */
[----:B--2---:R-:W-:Y:S05]  /*2d20*/  @!P0 NANOSLEEP.SYNCS 0x989680 ;  /* 0x009896800000895d */ /* 0x004fea0003900000 */
[----:B------:R-:W2:Y:S02]  /*2d30*/  @!P0 SYNCS.PHASECHK.TRANS64 P0, [R0+URZ+0x70], R3 ;  /* 0x00007003000085a7 */ /* 0x000ea400080010ff */
[----:B--2---:R-:W-:Y:S05]  /*2d40*/  @P0 EXIT ;  /* 0x000000000000094d */ /* 0x004fea0003800000 */
[----:B------:R-:W-:Y:S05]  /*2d50*/  BRA `(.L_x_53) ;  /* 0xfffffffc00ec7947 */ /* 0x000fea000383ffff */
.L_x_46:
[----:B------:R-:W-:Y:S05]  /*2d60*/  BRA.U UP4, `(.L_x_54) ;  /* 0x0000000d04d87547 */ /* 0x000fea000b800000 */
[----:B------:R-:W2:Y:S01]  /*2d70*/  S2UR UR7, SR_CgaCtaId ;  /* 0x00000000000779c3 */ /* 0x000ea20000008800 */
[----:B------:R-:W-:Y:S01]  /*2d80*/  UMOV UR4, 0x40 ;  /* 0x0000004000047882 */ /* 0x000fe20000000000 */
[----:B------:R-:W-:Y:S01]  /*2d90*/  NOP ;  /* 0x0000000000007918 */ /* 0x000fe20000000000 */
[----:B------:R-:W-:Y:S01]  /*2da0*/  UMOV UR6, 0x400 ;  /* 0x0000040000067882 */ /* 0x000fe20000000000 */
[----:B--2---:R-:W-:Y:S02]  /*2db0*/  ULEA UR5, UR7, UR4, 0x18 ;  /* 0x0000000407057291 */ /* 0x004fe4000f8ec0ff */
[----:B------:R-:W-:-:S07]  /*2dc0*/  ULEA UR6, UR7, UR6, 0x18 ;  /* 0x0000000607067291 */ /* 0x000fce000f8ec0ff */
[----:B------:R-:W2:Y:S02]  /*2dd0*/  LDS.U8 R0, [UR5+0x1c] ;  /* 0x00001c05ff007984 */ /* 0x000ea40008000000 */
[----:B--2---:R-:W-:-:S13]  /*2de0*/  ISETP.NE.AND P0, PT, R0, RZ, PT ;  /* 0x000000ff0000720c */ /* 0x004fda0003f05270 */
[----:B------:R-:W-:Y:S05]  /*2df0*/  @P0 BRA `(.L_x_55) ;  /* 0x0000000000580947 */ /* 0x000fea0003800000 */
[----:B------:R-:W-:-:S13]  /*2e00*/  ELECT P0, URZ, PT ;  /* 0x0000000000ff782f */ /* 0x000fda0003800000 */
[----:B------:R-:W-:Y:S05]  /*2e10*/  @!P0 BRA `(.L_x_56) ;  /* 0x0000000000608947 */ /* 0x000fea0003800000 */
[----:B------:R-:W-:Y:S01]  /*2e20*/  UMOV UR4, 0x10 ;  /* 0x0000001000047882 */ /* 0x000fe20000000000 */
[----:B------:R-:W-:Y:S01]  /*2e30*/  HFMA2 R0, -RZ, RZ, 0, 5.9604644775390625e-08 ;  /* 0x00000001ff007431 */ /* 0x000fe200000001ff */
[----:B------:R-:W-:-:S03]  /*2e40*/  MOV R3, 0xffff ;  /* 0x0000ffff00037802 */ /* 0x000fc60000000f00 */
[----:B------:R-:W-:Y:S04]  /*2e50*/  DEPBAR.LE SB2, 0x36 ;  /* 0x0000ad800000791a */ /* 0x000fe80000000000 */
[----:B------:R-:W2:Y:S02]  /*2e60*/  UTCATOMSWS.FIND_AND_SET.ALIGN UP0, UR4, UR4 ;  /* 0x00000004000475e3 */ /* 0x000ea40008000800 */
[----:B--2---:R-:W-:Y:S01]  /*2e70*/  MOV R4, UR4 ;  /* 0x0000000400047c02 */ /* 0x004fe20008000f00 */
[----:B------:R-:W-:Y:S06]  /*2e80*/  BRA.U UP0, `(.L_x_57) ;  /* 0x0000000100187547 */ /* 0x000fec000b800000 */
.L_x_58:
[----:B------:R-:W-:Y:S05]  /*2e90*/  NANOSLEEP 0x64 ;  /* 0x000000640000795d */ /* 0x000fea0003800000 */
[----:B------:R-:W-:-:S05]  /*2ea0*/  UMOV UR4, 0x10 ;  /* 0x0000001000047882 */ /* 0x000fca0000000000 */
[----:B------:R-:W-:Y:S04]  /*2eb0*/  DEPBAR.LE SB2, 0x36 ;  /* 0x0000ad800000791a */ /* 0x000fe80000000000 */
[----:B------:R-:W2:Y:S02]  /*2ec0*/  UTCATOMSWS.FIND_AND_SET.ALIGN UP0, UR4, UR4 ;  /* 0x00000004000475e3 */ /* 0x000ea40008000800 */
[----:B--2---:R-:W-:Y:S01]  /*2ed0*/  MOV R4, UR4 ;  /* 0x0000000400047c02 */ /* 0x004fe20008000f00 */
[----:B------:R-:W-:Y:S05]  /*2ee0*/  BRA.U !UP0, `(.L_x_58) ;  /* 0xfffffffd08e87547 */ /* 0x000fea000b83ffff */
.L_x_57:
[-C--:B------:R-:W-:Y:S02]  /*2ef0*/  SHF.L.U32 R3, R3, R4.reuse, RZ ;  /* 0x0000000403037219 */ /* 0x080fe400000006ff */
[----:B------:R-:W-:Y:S01]  /*2f00*/  SHF.L.U32 R0, R0, R4, RZ ;  /* 0x0000000400007219 */ /* 0x000fe200000006ff */
[----:B------:R-:W-:Y:S02]  /*2f10*/  IMAD.SHL.U32 R4, R4, 0x20, RZ ;  /* 0x0000002004047824 */ /* 0x000fe400078e00ff */
[----:B------:R2:W-:Y:S04]  /*2f20*/  ATOMS.OR RZ, [UR5+0x14], R3 ;  /* 0x00001403ffff798c */ /* 0x0005e8000b000005 */
[----:B------:R2:W-:Y:S04]  /*2f30*/  ATOMS.OR RZ, [UR5+0x18], R0 ;  /* 0x00001800ffff798c */ /* 0x0005e8000b000005 */
[----:B------:R2:W-:Y:S01]  /*2f40*/  STS [UR6+0x110], R4 ;  /* 0x00011004ff007988 */ /* 0x0005e20008000806 */
[----:B------:R-:W-:Y:S05]  /*2f50*/  BRA `(.L_x_56) ;  /* 0x0000000000107947 */ /* 0x000fea0003800000 */
.L_x_55:
[----:B------:R-:W-:Y:S02]  /*2f60*/  MOV R0, 0xffffffff ;  /* 0xffffffff00007802 */ /* 0x000fe40000000f00 */
[----:B------:R-:W-:-:S03]  /*2f70*/  MOV R4, 0x2fa0 ;  /* 0x00002fa000047802 */ /* 0x000fc60000000f00 */
[----:B------:R2:W-:Y:S04]  /*2f80*/  STS [UR6+0x110], R0 ;  /* 0x00011000ff007988 */ /* 0x0005e80008000806 */
[----:B-12--5:R-:W-:Y:S05]  /*2f90*/  CALL.REL.NOINC `($__internal_1_$__cuda_sm10x_tcgen05_guardrail_trap_phase_invalid_during_alloc) ;  /* 0x00000050006c7944 */ /* 0x026fea0003c00000 */
.L_x_56:
[----:B------:R-:W-:Y:S05]  /*2fa0*/  WARPSYNC.ALL ;  /* 0x0000000000007948 */ /* 0x000fea0003800000 */
[----:B------:R-:W3:Y:S01]  /*2fb0*/  S2UR UR4, SR_CgaCtaId ;  /* 0x00000000000479c3 */ /* 0x000ee20000008800 */
[----:B------:R-:W-:Y:S01]  /*2fc0*/  UMOV UR26, 0x400 ;  /* 0x00000400001a7882 */ /* 0x000fe20000000000 */
[----:B------:R-:W-:-:S06]  /*2fd0*/  NOP ;  /* 0x0000000000007918 */ /* 0x000fcc0000000000 */
[----:B------:R-:W-:Y:S06]  /*2fe0*/  BAR.ARV 0x6, 0xa0 ;  /* 0x0182800000007b1d */ /* 0x000fec0000002000 */
[----:B------:R-:W4:Y:S01]  /*2ff0*/  LDCU UR5, c[0x0][0x38c] ;  /* 0x00007180ff0577ac */ /* 0x000f220008000800 */
[----:B------:R-:W-:Y:S01]  /*3000*/  LOP3.LUT R2, R2, 0xffff, RZ, 0xc0, !PT ;  /* 0x0000ffff02027812 */ /* 0x000fe200078ec0ff */
[----:B------:R-:W-:Y:S01]  /*3010*/  IMAD.MOV.U32 R11, RZ, RZ, 0x1 ;  /* 0x00000001ff0b7424 */ /* 0x000fe200078e00ff */
[----:B------:R-:W-:Y:S01]  /*3020*/  CS2R R8, SRZ ;  /* 0x0000000000087805 */ /* 0x000fe2000001ff00 */
[----:B------:R-:W1:Y:S01]  /*3030*/  LDCU UR7, c[0x0][0x38c] ;  /* 0x00007180ff0777ac */ /* 0x000e620008000800 */
[----:B------:R-:W-:Y:S01]  /*3040*/  R2UR UR27, R2 ;  /* 0x00000000021b72ca */ /* 0x000fe200000e0000 */
[----:B------:R-:W-:Y:S01]  /*3050*/  IMAD.MOV.U32 R10, RZ, RZ, RZ ;  /* 0x000000ffff0a7224 */ /* 0x000fe200078e00ff */
[----:B------:R-:W-:Y:S01]  /*3060*/  UMOV UR30, URZ ;  /* 0x000000ff001e7c82 */ /* 0x000fe20008000000 */
[----:B------:R-:W-:Y:S01]  /*3070*/  UMOV UR24, URZ ;  /* 0x000000ff00187c82 */ /* 0x000fe20008000000 */
[----:B---3--:R-:W-:Y:S01]  /*3080*/  ULEA UR26, UR4, UR26, 0x18 ;  /* 0x0000001a041a7291 */ /* 0x008fe2000f8ec0ff */
[----:B------:R-:W-:Y:S01]  /*3090*/  UMOV UR38, 0x0 ;  /* 0x0000000000267882 */ /* 0x000fe20000000000 */
[----:B------:R-:W-:-:S02]  /*30a0*/  UMOV UR39, 0x4200010 ;  /* 0x0420001000277882 */ /* 0x000fc40000000000 */
[----:B------:R-:W-:Y:S02]  /*30b0*/  UIADD3 UR4, UPT, UPT, UR26, 0x4400, URZ ;  /* 0x000044001a047890 */ /* 0x000fe4000fffe0ff */
[----:B------:R-:W-:Y:S02]  /*30c0*/  UIADD3 UR6, UPT, UPT, UR26, 0xa400, URZ ;  /* 0x0000a4001a067890 */ /* 0x000fe4000fffe0ff */
[----:B----4-:R-:W-:Y:S01]  /*30d0*/  UIADD3 UR5, UPT, UPT, UR5, 0x7f, URZ ;  /* 0x0000007f05057890 */ /* 0x010fe2000fffe0ff */
[----:B--2---:R-:W2:Y:S01]  /*30e0*/  LDS R0, [UR26+0x110] ;  /* 0x0001101aff007984 */ /* 0x004ea20008000800 */
[----:B-1----:R-:W-:Y:S01]  /*30f0*/  UMOV UR36, 0x0 ;  /* 0x0000000000247882 */ /* 0x002fe20000000000 */
[----:B------:R-:W-:Y:S01]  /*3100*/  UMOV UR37, 0x4200010 ;  /* 0x0420001000257882 */ /* 0x000fe20000000000 */
[----:B------:R-:W-:Y:S02]  /*3110*/  USHF.R.S32.HI UR40, URZ, 0x1f, UR5 ;  /* 0x0000001fff287899 */ /* 0x000fe40008011405 */
[----:B------:R-:W-:-:S02]  /*3120*/  UISETP.GE.AND UP4, UPT, UR7, 0x1, UPT ;  /* 0x000000010700788c */ /* 0x000fc4000bf86270 */
[----:B------:R-:W-:Y:S02]  /*3130*/  ULEA.HI UR40, UR40, UR5, URZ, 0x7 ;  /* 0x0000000528287291 */ /* 0x000fe4000f8f38ff */
[----:B------:R-:W-:Y:S02]  /*3140*/  USHF.R.U32.HI UR5, URZ, 0x4, UR4 ;  /* 0x00000004ff057899 */ /* 0x000fe40008011604 */
[----:B------:R-:W-:Y:S02]  /*3150*/  USHF.R.S32.HI UR40, URZ, 0x7, UR40 ;  /* 0x00000007ff287899 */ /* 0x000fe40008011428 */
[----:B------:R-:W-:Y:S02]  /*3160*/  USHF.R.U32.HI UR4, URZ, 0x4, UR6 ;  /* 0x00000004ff047899 */ /* 0x000fe40008011606 */
[----:B------:R-:W-:Y:S02]  /*3170*/  UISETP.LT.AND UP0, UPT, UR40, 0x1, UPT ;  /* 0x000000012800788c */ /* 0x000fe4000bf01270 */
[----:B------:R-:W-:-:S02]  /*3180*/  ULOP3.LUT UR5, UR5, 0x3fff, URZ, 0xc0, !UPT ;  /* 0x00003fff05057892 */ /* 0x000fc4000f8ec0ff */
[----:B------:R-:W-:Y:S02]  /*3190*/  ULOP3.LUT UR4, UR4, 0x3fff, URZ, 0xc0, !UPT ;  /* 0x00003fff04047892 */ /* 0x000fe4000f8ec0ff */
[----:B------:R-:W-:Y:S02]  /*31a0*/  USEL UR41, UR40, 0x1, !UP0 ;  /* 0x0000000128297887 */ /* 0x000fe4000c000000 */
[----:B------:R-:W-:Y:S02]  /*31b0*/  ULOP3.LUT UR28, UR5, 0x10000, URZ, 0xfc, !UPT ;  /* 0x00010000051c7892 */ /* 0x000fe4000f8efcff */
[----:B------:R-:W-:Y:S02]  /*31c0*/  ULOP3.LUT UR29, UR4, 0x10000, URZ, 0xfc, !UPT ;  /* 0x00010000041d7892 */ /* 0x000fe4000f8efcff */
[----:B------:R-:W-:Y:S01]  /*31d0*/  UIADD3 UR41, UPT, UPT, -UR41, URZ, URZ ;  /* 0x000000ff29297290 */ /* 0x000fe2000fffe1ff */
[----:B------:R-:W-:Y:S01]  /*31e0*/  UMOV UR34, 0x0 ;  /* 0x0000000000227882 */ /* 0x000fe20000000000 */
[----:B------:R-:W-:Y:S01]  /*31f0*/  UMOV UR35, 0x4200010 ;  /* 0x0420001000237882 */ /* 0x000fe20000000000 */
[----:B------:R-:W-:Y:S01]  /*3200*/  UMOV UR32, 0x0 ;  /* 0x0000000000207882 */ /* 0x000fe20000000000 */
[----:B------:R-:W-:Y:S01]  /*3210*/  UMOV UR33, 0x4200010 ;  /* 0x0420001000217882 */ /* 0x000fe20000000000 */
[----:B--2---:R-:W-:-:S15]  /*3220*/  R2UR UR42, R0 ;  /* 0x00000000002a72ca */ /* 0x004fde00000e0000 */
.L_x_65:
[----:B------:R-:W-:Y:S02]  /*3230*/  LEA R0, R10, UR26, 0x3 ;  /* 0x0000001a0a007c11 */ /* 0x000fe4000f8e18ff */
[----:B------:R-:W-:Y:S02]  /*3240*/  SHF.L.U32 R5, R9, 0x1f, RZ ;  /* 0x0000001f09057819 */ /* 0x000fe400000006ff */
[----:B------:R-:W-:Y:S01]  /*3250*/  PLOP3.LUT P0, PT, PT, PT, UP4, 0x80, 0x8 ;  /* 0x000000000008781c */ /* 0x000fe20003f0f048 */
[----:B------:R-:W-:Y:S01]  /*3260*/  VIADD R3, R0, 0x70 ;  /* 0x0000007000037836 */ /* 0x000fe20000000000 */
[----:B-1----:R-:W1:Y:S02]  /*3270*/  SYNCS.PHASECHK.TRANS64.TRYWAIT P1, [R0+URZ+0x60], R5 ;  /* 0x00006005000075a7 */ /* 0x002e6400080211ff */
[----:B-1-3--:R-:W-:Y:S09]  /*3280*/  @!P1 BRA `(.L_x_59) ;  /* 0x00000048003c9947 */ /* 0x00aff20003800000 */
.L_x_124:
[----:B------:R-:W-:Y:S01]  /*3290*/  LEA R4, R10, UR26, 0x4 ;  /* 0x0000001a0a047c11 */ /* 0x000fe2000f8e20ff */
[----:B------:R-:W-:Y:S01]  /*32a0*/  @UP4 ULEA UR4, UR24, UR26, 0x3 ;  /* 0x0000001a18044291 */ /* 0x000fe2000f8e18ff */
[----:B------:R-:W-:Y:S01]  /*32b0*/  PLOP3.LUT P2, PT, PT, PT, PT, 0x80, 0x8 ;  /* 0x000000000008781c */ /* 0x000fe20003f4f070 */
[----:B------:R-:W-:Y:S01]  /*32c0*/  ULEA UR31, UR30, UR26, 0x3 ;  /* 0x0000001a1e1f7291 */ /* 0x000fe2000f8e18ff */
[----:B------:R-:W-:Y:S02]  /*32d0*/  PRMT R3, RZ, 0x654, R3 ;  /* 0x00000654ff037816 */ /* 0x000fe40000000003 */
[----:B-1----:R-:W1:Y:S01]  /*32e0*/  LDS.128 R4, [R4+0xf0] ;  /* 0x0000f00004047984 */ /* 0x002e620000000c00 */
[----:B------:R-:W-:Y:S02]  /*32f0*/  @P0 SHF.L.U32 R2, R8, 0x1f, RZ ;  /* 0x0000001f08020819 */ /* 0x000fe400000006ff */
[----:B------:R-:W-:Y:S01]  /*3300*/  SHF.L.U32 R0, R11, 0x1f, RZ ;  /* 0x0000001f0b007819 */ /* 0x000fe200000006ff */
[----:B------:R-:W-:Y:S01]  /*3310*/  @!PT LDS RZ, [RZ] ;  /* 0x00000000fffff984 */ /* 0x000fe20000000800 */
[----:B------:R-:W-:Y:S01]  /*3320*/  @!PT LDS RZ, [RZ] ;  /* 0x00000000fffff984 */ /* 0x000fe20000000800 */
[----:B------:R-:W-:Y:S01]  /*3330*/  @!PT LDS RZ, [RZ] ;  /* 0x00000000fffff984 */ /* 0x000fe20000000800 */
[----:B------:R-:W-:Y:S01]  /*3340*/  @!PT LDS RZ, [RZ] ;  /* 0x00000000fffff984 */ /* 0x000fe20000000800 */
[----:B------:R2:W-:Y:S06]  /*3350*/  MEMBAR.ALL.CTA ;  /* 0x0000000000007992 */ /* 0x0005ec0000008000 */
[----:B--2---:R-:W2:Y:S02]  /*3360*/  FENCE.VIEW.ASYNC.S ;  /* 0x00000000000073c6 */ /* 0x004ea40000000000 */
[----:B--2---:R2:W-:Y:S01]  /*3370*/  SYNCS.ARRIVE.TRANS64.RED.A1T0 RZ, [R3+URZ], RZ ;  /* 0x000000ff03ff79a7 */ /* 0x0045e200081004ff */
[----:B------:R2:W3:Y:S01]  /*3380*/  @P0 SYNCS.PHASECHK.TRANS64.TRYWAIT P2, [UR4], R2 ;  /* 0x00000002ff0005a7 */ /* 0x0004e20008041104 */
[----:B------:R-:W-:Y:S01]  /*3390*/  ULEA.HI UR4, UR30, UR30, URZ, 0x1 ;  /* 0x0000001e1e047291 */ /* 0x000fe2000f8f08ff */
[----:B-1----:R-:W-:-:S03]  /*33a0*/  LOP3.LUT P1, RZ, R6, 0x1, RZ, 0xc0, !PT ;  /* 0x0000000106ff7812 */ /* 0x002fc6000782c0ff */
[----:B------:R-:W-:Y:S02]  /*33b0*/  USHF.L.U32 UR11, UR4, 0x6, URZ ;  /* 0x00000006040b7899 */ /* 0x000fe400080006ff */
[----:B------:R-:W-:Y:S02]  /*33c0*/  ULOP3.LUT UR4, UR4, 0xffe, URZ, 0xc0, !UPT ;  /* 0x00000ffe04047892 */ /* 0x000fe4000f8ec0ff */
[----:B------:R-:W-:Y:S02]  /*33d0*/  ULOP3.LUT UR11, UR11, 0xffffff80, URZ, 0xc0, !UPT ;  /* 0xffffff800b0b7892 */ /* 0x000fe4000f8ec0ff */
[----:B------:R-:W-:Y:S02]  /*33e0*/  UIADD3 UR4, UPT, UPT, -UR4, UR30, URZ ;  /* 0x0000001e04047290 */ /* 0x000fe4000fffe1ff */
[----:B------:R-:W-:Y:S01]  /*33f0*/  UIADD3 UR11, UPT, UPT, UR42, UR11, URZ ;  /* 0x0000000b2a0b7290 */ /* 0x000fe2000fffe0ff */
[----:B------:R-:W1:Y:S03]  /*3400*/  SYNCS.PHASECHK.TRANS64.TRYWAIT P0, [UR31+0xa0], R0 ;  /* 0x0000a000ff0075a7 */ /* 0x000e66000800111f */
[----:B------:R-:W-:Y:S01]  /*3410*/  ULEA UR11, UR4, UR11, 0x14 ;  /* 0x0000000b040b7291 */ /* 0x000fe2000f8ea0ff */
[----:B-123--:R-:W-:Y:S11]  /*3420*/  @!P0 BRA `(.L_x_60) ;  /* 0x0000004400e88947 */ /* 0x00eff60003800000 */
.L_x_126:
[----:B------:R-:W-:Y:S01]  /*3430*/  IADD3 R10, PT, PT, R10, 0x1, RZ ;  /* 0x000000010a0a7810 */ /* 0x000fe20007ffe0ff */
[----:B------:R-:W-:Y:S06]  /*3440*/  BRA.U !UP4, `(.L_x_61) ;  /* 0x000000010cc07547 */ /* 0x000fec000b800000 */
[----:B------:R-:W-:Y:S01]  /*3450*/  UPLOP3.LUT UP2, UPT, UPT, UPT, UPT, 0x40, 0x4 ;  /* 0x000000000004789c */ /* 0x000fe20003f4e870 */
[----:B------:R-:W-:Y:S01]  /*3460*/  UMOV UR23, UR41 ;  /* 0x0000002900177c82 */ /* 0x000fe20008000000 */
[----:B------:R-:W-:Y:S01]  /*3470*/  UMOV UR22, UR40 ;  /* 0x0000002800167c82 */ /* 0x000fe20008000000 */
[----:B------:R-:W-:-:S08]  /*3480*/  UMOV UR10, UR24 ;  /* 0x00000018000a7c82 */ /* 0x000fd00008000000 */
.L_x_64:
[----:B------:R-:W-:Y:S02]  /*3490*/  UIADD3 UR23, UPT, UPT, UR23, 0x1, URZ ;  /* 0x0000000117177890 */ /* 0x000fe4000fffe0ff */
[----:B--2---:R-:W-:Y:S02]  /*34a0*/  ULEA UR5, UR10, UR26, 0x3 ;  /* 0x0000001a0a057291 */ /* 0x004fe4000f8e18ff */
[----:B------:R-:W-:Y:S01]  /*34b0*/  UISETP.NE.AND UP3, UPT, UR23, URZ, UPT ;  /* 0x000000ff1700728c */ /* 0x000fe2000bf65270 */
[----:B---3--:R-:W-:Y:S10]  /*34c0*/  @P2 BRA `(.L_x_62) ;  /* 0x00000000000c2947 */ /* 0x008ff40003800000 */
[----:B-1----:R-:W-:Y:S04]  /*34d0*/  SHF.L.U32 R3, R8, 0x1f, RZ ;  /* 0x0000001f08037819 */ /* 0x002fe800000006ff */
[----:B------:R-:W1:Y:S02]  /*34e0*/  SYNCS.PHASECHK.TRANS64.TRYWAIT P0, [UR5], R3 ;  /* 0x00000003ff0075a7 */ /* 0x000e640008001105 */
[----:B-1----:R-:W-:Y:S05]  /*34f0*/  @!P0 BRA `(.L_x_63) ;  /* 0x0000004400cc8947 */ /* 0x002fea0003800000 */
.L_x_62:
[----:B------:R-:W-:Y:S01]  /*3500*/  UISETP.NE.AND UP0, UPT, UR22, 0x1, UPT ;  /* 0x000000011600788c */ /* 0x000fe2000bf05270 */
[----:B------:R-:W-:Y:S01]  /*3510*/  PLOP3.LUT P2, PT, PT, PT, PT, 0x80, 0x8 ;  /* 0x000000000008781c */ /* 0x000fe20003f4f070 */
[----:B------:R-:W-:Y:S02]  /*3520*/  UIADD3 UR4, UPT, UPT, UR10, 0x1, URZ ;  /* 0x000000010a047890 */ /* 0x000fe4000fffe0ff */
[----:B------:R-:W-:Y:S02]  /*3530*/  UIADD3 UR25, UPT, UPT, UR5, 0x18, URZ ;  /* 0x0000001805197890 */ /* 0x000fe4000fffe0ff */
[----:B------:R-:W-:Y:S01]  /*3540*/  UISETP.NE.AND UP1, UPT, UR4, 0x3, UPT ;  /* 0x000000030400788c */ /* 0x000fe2000bf25270 */
[----:B------:R-:W-:Y:S01]  /*3550*/  PLOP3.LUT P0, PT, PT, PT, UP0, 0x80, 0x8 ;  /* 0x000000000008781c */ /* 0x000fe20003f0f008 */
[----:B------:R-:W-:Y:S02]  /*3560*/  UIADD3 UR22, UPT, UPT, UR22, -0x1, URZ ;  /* 0xffffffff16167890 */ /* 0x000fe4000fffe0ff */
[----:B------:R-:W-:Y:S02]  /*3570*/  USEL UR6, URZ, 0x1, UP1 ;  /* 0x00000001ff067887 */ /* 0x000fe40008800000 */
[----:B------:R-:W-:Y:S01]  /*3580*/  USEL UR24, UR4, URZ, UP1 ;  /* 0x000000ff04187287 */ /* 0x000fe20008800000 */
[----:B------:R-:W-:Y:S01]  /*3590*/  UMOV UR7, 0x40004040 ;  /* 0x4000404000077882 */ /* 0x000fe20000000000 */
[----:B------:R-:W-:Y:S02]  /*35a0*/  UMOV UR5, 0x40004040 ;  /* 0x4000404000057882 */ /* 0x000fe40000000000 */
[----:B------:R-:W-:Y:S01]  /*35b0*/  @UP0 ULEA UR4, UR24, UR26, 0x3 ;  /* 0x0000001a18040291 */ /* 0x000fe2000f8e18ff */
[----:B------:R-:W-:Y:S01]  /*35c0*/  LOP3.LUT R8, R8, UR6, RZ, 0x3c, !PT ;  /* 0x0000000608087c12 */ /* 0x000fe2000f8e3cff */
[----:B------:R-:W-:Y:S01]  /*35d0*/  ULEA UR6, UR10, UR29, 0xa ;  /* 0x0000001d0a067291 */ /* 0x000fe2000f8e50ff */
[----:B------:R-:W-:Y:S02]  /*35e0*/  UMOV UR21, 0x40004040 ;  /* 0x4000404000157882 */ /* 0x000fe40000000000 */
[----:B-1----:R-:W-:Y:S01]  /*35f0*/  @P0 SHF.L.U32 R0, R8, 0x1f, RZ ;  /* 0x0000001f08000819 */ /* 0x002fe200000006ff */
[----:B------:R-:W-:Y:S02]  /*3600*/  UIADD3 UR20, UPT, UPT, UR6, 0x2, URZ ;  /* 0x0000000206147890 */ /* 0x000fe4000fffe0ff */
[----:B------:R-:W-:Y:S01]  /*3610*/  UIADD3 UR16, UPT, UPT, UR6, 0x4, URZ ;  /* 0x0000000406107890 */ /* 0x000fe2000fffe0ff */
[----:B------:R2:W3:Y:S01]  /*3620*/  @P0 SYNCS.PHASECHK.TRANS64.TRYWAIT P2, [UR4], R0 ;  /* 0x00000000ff0005a7 */ /* 0x0004e20008041104 */
[----:B------:R-:W-:Y:S02]  /*3630*/  ULEA UR4, UR10, UR28, 0x9 ;  /* 0x0000001c0a047291 */ /* 0x000fe4000f8e48ff */
[----:B------:R-:W-:Y:S02]  /*3640*/  UIADD3 UR12, UPT, UPT, UR6, 0x6, URZ ;  /* 0x00000006060c7890 */ /* 0x000fe4000fffe0ff */
[----:B------:R-:W-:Y:S02]  /*3650*/  UIADD3 UR18, UPT, UPT, UR4, 0x2, URZ ;  /* 0x0000000204127890 */ /* 0x000fe4000fffe0ff */
[----:B------:R-:W-:Y:S02]  /*3660*/  UIADD3 UR14, UPT, UPT, UR4, 0x4, URZ ;  /* 0x00000004040e7890 */ /* 0x000fe4000fffe0ff */
[----:B------:R-:W-:Y:S01]  /*3670*/  UIADD3 UR8, UPT, UPT, UR4, 0x6, URZ ;  /* 0x0000000604087890 */ /* 0x000fe2000fffe0ff */
[----:B------:R2:W-:Y:S01]  /*3680*/  UTCQMMA gdesc[UR4], gdesc[UR6], tmem[UR11], tmem[UR38], idesc[UR39], UP2 ;  /* 0x00ff2606040075ea */ /* 0x0005e2000900030b */
[----:B------:R-:W-:Y:S01]  /*3690*/  UPLOP3.LUT UP2, UPT, UPT, UPT, UPT, 0x80, 0x8 ;  /* 0x000000000008789c */ /* 0x000fe20003f4f070 */
[----:B------:R-:W-:Y:S01]  /*36a0*/  UMOV UR19, 0x40004040 ;  /* 0x4000404000137882 */ /* 0x000fe20000000000 */
[----:B------:R-:W-:Y:S01]  /*36b0*/  UMOV UR17, 0x40004040 ;  /* 0x4000404000117882 */ /* 0x000fe20000000000 */
[----:B------:R2:W-:Y:S01]  /*36c0*/  UTCQMMA gdesc[UR18], gdesc[UR20], tmem[UR11], tmem[UR36], idesc[UR37], UPT ;  /* 0x00ff2414120075ea */ /* 0x0005e2000b80030b */
[----:B------:R-:W-:Y:S01]  /*36d0*/  UMOV UR15, 0x40004040 ;  /* 0x40004040000f7882 */ /* 0x000fe20000000000 */
[----:B------:R-:W-:Y:S01]  /*36e0*/  UMOV UR13, 0x40004040 ;  /* 0x40004040000d7882 */ /* 0x000fe20000000000 */
[----:B------:R-:W-:Y:S01]  /*36f0*/  UMOV UR9, 0x40004040 ;  /* 0x4000404000097882 */ /* 0x000fe20000000000 */
[----:B------:R2:W-:Y:S01]  /*3700*/  UTCQMMA gdesc[UR14], gdesc[UR16], tmem[UR11], tmem[UR34], idesc[UR35], UPT ;  /* 0x00ff22100e0075ea */ /* 0x0005e2000b80030b */
[----:B------:R2:W-:Y:S01]  /*3710*/  UTCQMMA gdesc[UR8], gdesc[UR12], tmem[UR11], tmem[UR32], idesc[UR33], UPT ;  /* 0x00ff200c080075ea */ /* 0x0005e2000b80030b */
[----:B------:R2:W-:Y:S01]  /*3720*/  UTCBAR.MULTICAST [UR25], URZ, UR27 ;  /* 0x000000ff190073e9 */ /* 0x0005e2000800081b */
[----:B------:R-:W-:Y:S01]  /*3730*/  UMOV UR10, UR24 ;  /* 0x00000018000a7c82 */ /* 0x000fe20008000000 */
[----:B------:R-:W-:Y:S05]  /*3740*/  BRA.U UP3, `(.L_x_64) ;  /* 0xfffffffd03507547 */ /* 0x000fea000b83ffff */
.L_x_61:
[----:B--2---:R-:W-:Y:S01]  /*3750*/  UIADD3 UR4, UPT, UPT, UR30, 0x1, URZ ;  /* 0x000000011e047890 */ /* 0x004fe2000fffe0ff */
[C---:B------:R-:W-:Y:S01]  /*3760*/  ISETP.NE.AND P0, PT, R10.reuse, 0x2, PT ;  /* 0x000000020a00780c */ /* 0x040fe20003f05270 */
[----:B------:R-:W-:Y:S02]  /*3770*/  UIADD3 UR5, UPT, UPT, UR31, 0x80, URZ ;  /* 0x000000801f057890 */ /* 0x000fe4000fffe0ff */
[----:B------:R-:W-:Y:S01]  /*3780*/  UISETP.NE.AND UP0, UPT, UR4, 0x4, UPT ;  /* 0x000000040400788c */ /* 0x000fe2000bf05270 */
[----:B-1----:R-:W-:Y:S02]  /*3790*/  SEL R0, RZ, 0x1, P0 ;  /* 0x00000001ff007807 */ /* 0x002fe40000000000 */
[----:B------:R-:W-:Y:S01]  /*37a0*/  SEL R10, R10, RZ, P0 ;  /* 0x000000ff0a0a7207 */ /* 0x000fe20000000000 */
[----:B------:R-:W-:Y:S01]  /*37b0*/  USEL UR6, URZ, 0x1, UP0 ;  /* 0x00000001ff067887 */ /* 0x000fe20008000000 */
[----:B------:R-:W-:Y:S01]  /*37c0*/  LOP3.LUT R9, R9, R0, RZ, 0x3c, !PT ;  /* 0x0000000009097212 */ /* 0x000fe200078e3cff */
[----:B------:R-:W-:Y:S01]  /*37d0*/  USEL UR30, UR4, URZ, UP0 ;  /* 0x000000ff041e7287 */ /* 0x000fe20008000000 */
[----:B------:R1:W-:Y:S03]  /*37e0*/  UTCBAR [UR5], URZ ;  /* 0x000000ff050073e9 */ /* 0x0003e600080000ff */
[----:B------:R-:W-:Y:S01]  /*37f0*/  LOP3.LUT R11, R11, UR6, RZ, 0x3c, !PT ;  /* 0x000000060b0b7c12 */ /* 0x000fe2000f8e3cff */
[----:B------:R-:W-:Y:S07]  /*3800*/  @P1 BRA `(.L_x_65) ;  /* 0xfffffff800881947 */ /* 0x000fee000383ffff */
[----:B------:R-:W2:Y:S01]  /*3810*/  S2UR UR8, SR_CgaCtaId ;  /* 0x00000000000879c3 */ /* 0x000ea20000008800 */
[----:B------:R-:W-:Y:S01]  /*3820*/  ELECT P0, URZ, PT ;  /* 0x0000000000ff782f */ /* 0x000fe20003800000 */
[----:B------:R-:W-:Y:S01]  /*3830*/  IMAD.MOV.U32 R0, RZ, RZ, 0x1 ;  /* 0x00000001ff007424 */ /* 0x000fe200078e00ff */
[----:B------:R-:W-:Y:S01]  /*3840*/  UIADD3 UR26, UPT, UPT, UR26, 0xa0, URZ ;  /* 0x000000a01a1a7890 */ /* 0x000fe2000fffe0ff */
[----:B------:R-:W-:Y:S01]  /*3850*/  SHF.L.U32 R3, R11, 0x1f, RZ ;  /* 0x0000001f0b037819 */ /* 0x000fe200000006ff */
[----:B------:R-:W-:-:S03]  /*3860*/  UMOV UR4, 0x40 ;  /* 0x0000004000047882 */ /* 0x000fc60000000000 */
[----:B------:R-:W-:Y:S01]  /*3870*/  UVIRTCOUNT.DEALLOC.SMPOOL 0x80 ;  /* 0x000000800000784c */ /* 0x000fe20000000000 */
[----:B--2---:R-:W-:Y:S02]  /*3880*/  ULEA UR8, UR8, UR4, 0x18 ;  /* 0x0000000408087291 */ /* 0x004fe4000f8ec0ff */
[----:B------:R-:W-:-:S07]  /*3890*/  ULEA UR4, UR30, UR26, 0x3 ;  /* 0x0000001a1e047291 */ /* 0x000fce000f8e18ff */
[----:B------:R2:W-:Y:S02]  /*38a0*/  @P0 STS.U8 [UR8+0x1c], R0 ;  /* 0x00001c00ff000988 */ /* 0x0005e40008000008 */
[----:B------:R-:W4:Y:S02]  /*38b0*/  SYNCS.PHASECHK.TRANS64.TRYWAIT P0, [UR4], R3 ;  /* 0x00000003ff0075a7 */ /* 0x000f240008001104 */
[----:B--2-4-:R-:W-:Y:S05]  /*38c0*/  @!P0 BRA `(.L_x_66) ;  /* 0x0000004000f08947 */ /* 0x014fea0003800000 */
.L_x_129:
[----:B------:R-:W-:-:S04]  /*38d0*/  UIADD3 UR4, UPT, UPT, UR30, 0x1, URZ ;  /* 0x000000011e047890 */ /* 0x000fc8000fffe0ff */
[----:B------:R-:W-:-:S04]  /*38e0*/  UISETP.NE.AND UP0, UPT, UR4, 0x4, UPT ;  /* 0x000000040400788c */ /* 0x000fc8000bf05270 */
[----:B------:R-:W-:Y:S02]  /*38f0*/  USEL UR6, URZ, 0x1, UP0 ;  /* 0x00000001ff067887 */ /* 0x000fe40008000000 */
[----:B------:R-:W-:-:S04]  /*3900*/  USEL UR4, UR4, URZ, UP0 ;  /* 0x000000ff04047287 */ /* 0x000fc80008000000 */
[----:B-1----:R-:W-:Y:S01]  /*3910*/  ULEA UR5, UR4, UR26, 0x3 ;  /* 0x0000001a04057291 */ /* 0x002fe2000f8e18ff */
[----:B------:R-:W-:-:S04]  /*3920*/  LOP3.LUT R2, R11, UR6, RZ, 0x3c, !PT ;  /* 0x000000060b027c12 */ /* 0x000fc8000f8e3cff */
[----:B--2---:R-:W-:-:S04]  /*3930*/  SHF.L.U32 R3, R2, 0x1f, RZ ;  /* 0x0000001f02037819 */ /* 0x004fc800000006ff */
[----:B------:R-:W1:Y:S02]  /*3940*/  SYNCS.PHASECHK.TRANS64.TRYWAIT P0, [UR5], R3 ;  /* 0x00000003ff0075a7 */ /* 0x000e640008001105 */
[----:B-1----:R-:W-:Y:S05]  /*3950*/  @!P0 BRA `(.L_x_67) ;  /* 0x0000004000e48947 */ /* 0x002fea0003800000 */
.L_x_131:
        /* <DEDUP_REMOVED lines=9> */
.L_x_133:
[----:B------:R-:W-:-:S04]  /*39f0*/  UIADD3 UR4, UPT, UPT, UR4, 0x1, URZ ;  /* 0x0000000104047890 */ /* 0x000fc8000fffe0ff */
[----:B------:R-:W-:-:S04]  /*3a00*/  UISETP.NE.AND UP0, UPT, UR4, 0x4, UPT ;  /* 0x000000040400788c */ /* 0x000fc8000bf05270 */
[----:B------:R-:W-:Y:S02]  /*3a10*/  USEL UR5, URZ, 0x1, UP0 ;  /* 0x00000001ff057887 */ /* 0x000fe40008000000 */
[----:B------:R-:W-:-:S04]  /*3a20*/  USEL UR4, UR4, URZ, UP0 ;  /* 0x000000ff04047287 */ /* 0x000fc80008000000 */
[----:B------:R-:W-:Y:S01]  /*3a30*/  ULEA UR4, UR4, UR26, 0x3 ;  /* 0x0000001a04047291 */ /* 0x000fe2000f8e18ff */
[----:B-1----:R-:W-:-:S04]  /*3a40*/  LOP3.LUT R3, R2, UR5, RZ, 0x3c, !PT ;  /* 0x0000000502037c12 */ /* 0x002fc8000f8e3cff */
[----:B------:R-:W-:-:S04]  /*3a50*/  SHF.L.U32 R3, R3, 0x1f, RZ ;  /* 0x0000001f03037819 */ /* 0x000fc800000006ff */
[----:B------:R-:W1:Y:S02]  /*3a60*/  SYNCS.PHASECHK.TRANS64.TRYWAIT P0, [UR4], R3 ;  /* 0x00000003ff0075a7 */ /* 0x000e640008001104 */
[----:B-1----:R-:W-:Y:S05]  /*3a70*/  @!P0 BRA `(.L_x_69) ;  /* 0x0000004000cc8947 */ /* 0x002fea0003800000 */
.L_x_135:
[----:B------:R-:W-:Y:S01]  /*3a80*/  NOP ;  /* 0x0000000000007918 */ /* 0x000fe20000000000 */
[----:B-1----:R-:W1:Y:S01]  /*3a90*/  LDS R0, [UR8+0x14] ;  /* 0x00001408ff007984 */ /* 0x002e620008000800 */
[----:B------:R-:W-:Y:S01]  /*3aa0*/  ULOP3.LUT UR4, UR42, 0xffff, URZ, 0xc0, !UPT ;  /* 0x0000ffff2a047892 */ /* 0x000fe2000f8ec0ff */
[----:B------:R-:W-:Y:S01]  /*3ab0*/  UMOV UR5, 0xffff ;  /* 0x0000ffff00057882 */ /* 0x000fe20000000000 */
[----:B------:R-:W-:Y:S02]  /*3ac0*/  UMOV UR6, 0x1 ;  /* 0x0000000100067882 */ /* 0x000fe40000000000 */
[----:B------:R-:W-:-:S04]  /*3ad0*/  USHF.R.U32.HI UR4, URZ, 0x5, UR4 ;  /* 0x00000005ff047899 */ /* 0x000fc80008011604 */
[----:B------:R-:W-:Y:S02]  /*3ae0*/  USHF.L.U32 UR5, UR5, UR4, URZ ;  /* 0x0000000405057299 */ /* 0x000fe400080006ff */
[----:B------:R-:W-:-:S04]  /*3af0*/  USHF.L.U32 UR4, UR6, UR4, URZ ;  /* 0x0000000406047299 */ /* 0x000fc800080006ff */
[----:B-1----:R-:W-:-:S04]  /*3b00*/  LOP3.LUT R0, R0, UR5, RZ, 0xc0, !PT ;  /* 0x0000000500007c12 */ /* 0x002fc8000f8ec0ff */
[----:B------:R-:W-:-:S13]  /*3b10*/  ISETP.NE.AND P0, PT, R0, UR5, PT ;  /* 0x0000000500007c0c */ /* 0x000fda000bf05270 */
[----:B------:R-:W-:Y:S05]  /*3b20*/  @P0 BRA `(.L_x_70) ;  /* 0x0000000000580947 */ /* 0x000fea0003800000 */
[----:B------:R-:W1:Y:S02]  /*3b30*/  LDS R0, [UR8+0x18] ;  /* 0x00001808ff007984 */ /* 0x000e640008000800 */
[----:B-1----:R-:W-:-:S04]  /*3b40*/  LOP3.LUT R0, R0, UR4, RZ, 0xc0, !PT ;  /* 0x0000000400007c12 */ /* 0x002fc8000f8ec0ff */
[----:B------:R-:W-:-:S13]  /*3b50*/  ISETP.NE.AND P0, PT, R0, UR4, PT ;  /* 0x0000000400007c0c */ /* 0x000fda000bf05270 */
[----:B------:R-:W-:Y:S05]  /*3b60*/  @P0 BRA `(.L_x_71) ;  /* 0x00000000003c0947 */ /* 0x000fea0003800000 */
[----:B------:R-:W1:Y:S01]  /*3b70*/  S2R R2, SR_LANEID ;  /* 0x0000000000027919 */ /* 0x000e620000000000 */
[----:B------:R-:W-:Y:S01]  /*3b80*/  ULOP3.LUT UR5, URZ, UR5, URZ, 0x33, !UPT ;  /* 0x00000005ff057292 */ /* 0x000fe2000f8e33ff */
[----:B------:R-:W-:Y:S01]  /*3b90*/  LOP3.LUT R4, RZ, UR4, RZ, 0x33, !PT ;  /* 0x00000004ff047c12 */ /* 0x000fe2000f8e33ff */
[----:B------:R-:W-:Y:S02]  /*3ba0*/  VOTEU.ANY UR4, UPT, PT ;  /* 0x0000000000047886 */ /* 0x000fe400038e0100 */
[----:B------:R-:W-:Y:S01]  /*3bb0*/  UFLO.U32 UR4, UR4 ;  /* 0x00000004000472bd */ /* 0x000fe200080e0000 */
[----:B------:R-:W2:Y:S01]  /*3bc0*/  REDUX UR6, R4 ;  /* 0x00000000040673c4 */ /* 0x000ea20000000000 */
[----:B------:R-:W-:-:S06]  /*3bd0*/  IMAD.U32 R0, RZ, RZ, UR5 ;  /* 0x00000005ff007e24 */ /* 0x000fcc000f8e00ff */
[----:B------:R4:W-:Y:S01]  /*3be0*/  UTCATOMSWS.AND URZ, UR5 ;  /* 0x0000000500ff79e3 */ /* 0x0009e20008000000 */
[----:B------:R-:W3:Y:S01]  /*3bf0*/  REDUX UR7, R0 ;  /* 0x00000000000773c4 */ /* 0x000ee20000000000 */
[----:B-1----:R-:W-:Y:S01]  /*3c00*/  ISETP.EQ.U32.AND P0, PT, R2, UR4, PT ;  /* 0x0000000402007c0c */ /* 0x002fe2000bf02070 */
[----:B--2---:R-:W-:Y:S01]  /*3c10*/  IMAD.U32 R2, RZ, RZ, UR6 ;  /* 0x00000006ff027e24 */ /* 0x004fe2000f8e00ff */
[----:B---3--:R-:W-:-:S11]  /*3c20*/  MOV R3, UR7 ;  /* 0x0000000700037c02 */ /* 0x008fd60008000f00 */
[----:B------:R4:W-:Y:S04]  /*3c30*/  @P0 ATOMS.AND RZ, [UR8+0x14], R3 ;  /* 0x00001403ffff098c */ /* 0x0009e8000a800008 */
[----:B------:R4:W-:Y:S01]  /*3c40*/  @P0 ATOMS.AND RZ, [UR8+0x18], R2 ;  /* 0x00001802ffff098c */ /* 0x0009e2000a800008 */
[----:B------:R-:W-:Y:S05]  /*3c50*/  BRA `(.L_x_72) ;  /* 0x0000000000147947 */ /* 0x000fea0003800000 */
.L_x_71:
[----:B------:R-:W-:Y:S02]  /*3c60*/  MOV R2, 0x3c80 ;  /* 0x00003c8000027802 */ /* 0x000fe40000000f00 */
[----:B---3-5:R-:W-:Y:S05]  /*3c70*/  CALL.REL.NOINC `($__internal_0_$__cuda_sm10x_tcgen05_guardrail_trap_col_being_dealloced_not_returned_by_alloc) ;  /* 0x0000004400287944 */ /* 0x028fea0003c00000 */
[----:B------:R-:W-:Y:S05]  /*3c80*/  BRA `(.L_x_72) ;  /* 0x0000000000087947 */ /* 0x000fea0003800000 */
.L_x_70:
[----:B------:R-:W-:Y:S02]  /*3c90*/  MOV R2, 0x3cb0 ;  /* 0x00003cb000027802 */ /* 0x000fe40000000f00 */
[----:B---3-5:R-:W-:Y:S05]  /*3ca0*/  CALL.REL.NOINC `($__internal_2_$__cuda_sm10x_tcgen05_guardrail_trap_unallocated_columns_being_dealloced) ;  /* 0x0000004400347944 */ /* 0x028fea0003c00000 */
.L_x_72:
[----:B------:R-:W-:Y:S01]  /*3cb0*/  NOP ;  /* 0x0000000000007918 */ /* 0x000fe20000000000 */
[----:B----4-:R-:W-:Y:S05]  /*3cc0*/  EXIT ;  /* 0x000000000000794d */ /* 0x010fea0003800000 */
.L_x_54:
[----:B------:R-:W-:-:S09]  /*3cd0*/  UISETP.NE.OR UP0, UPT, UR18, 0x3, !UP3 ;  /* 0x000000031200788c */ /* 0x000fd2000df05670 */
[----:B------:R-:W-:Y:S05]  /*3ce0*/  BRA.U UP0, `(.L_x_73) ;  /* 0x0000000d00ac7547 */ /* 0x000fea000b800000 */
[----:B------:R-:W2:Y:S01]  /*3cf0*/  LDCU.64 UR4, c[0x0][0x888] ;  /* 0x00011100ff0477ac */ /* 0x000ea20008000a00 */
[----:B------:R-:W3:Y:S01]  /*3d00*/  S2UR UR10, SR_CgaCtaId ;  /* 0x00000000000a79c3 */ /* 0x000ee20000008800 */
[----:B------:R-:W-:Y:S02]  /*3d10*/  HFMA2 R9, -RZ, RZ, 0, 0 ;  /* 0x00000000ff097431 */ /* 0x000fe400000001ff */
[----:B------:R-:W-:Y:S01]  /*3d20*/  IMAD.MOV.U32 R11, RZ, RZ, 0x1 ;  /* 0x00000001ff0b7424 */ /* 0x000fe200078e00ff */
[----:B------:R-:W4:Y:S01]  /*3d30*/  LDCU UR31, c[0x0][0x370] ;  /* 0x00006e00ff1f77ac */ /* 0x000f220008000800 */
[----:B------:R-:W-:Y:S01]  /*3d40*/  IMAD.MOV.U32 R10, RZ, RZ, RZ ;  /* 0x000000ffff0a7224 */ /* 0x000fe200078e00ff */
[----:B------:R-:W-:Y:S01]  /*3d50*/  MOV R3, 0x1000 ;  /* 0x0000100000037802 */ /* 0x000fe20000000f00 */
[----:B------:R-:W4:Y:S01]  /*3d60*/  LDCU.128 UR32, c[0x0][0xb10] ;  /* 0x00016200ff2077ac */ /* 0x000f220008000c00 */
[----:B------:R-:W1:Y:S01]  /*3d70*/  LDC.64 R12, c[0x0][0x348] ;  /* 0x0000d200ff0c7b82 */ /* 0x000e620000000a00 */
[----:B------:R-:W3:Y:S01]  /*3d80*/  LDCU UR27, c[0x0][0x374] ;  /* 0x00006e80ff1b77ac */ /* 0x000ee20008000800 */
[----:B------:R-:W3:Y:S01]  /*3d90*/  LDCU.64 UR28, c[0x0][0x890] ;  /* 0x00011200ff1c77ac */ /* 0x000ee20008000a00 */
[----:B------:R-:W3:Y:S01]  /*3da0*/  LDCU UR15, c[0x0][0xb0c] ;  /* 0x00016180ff0f77ac */ /* 0x000ee20008000800 */
[----:B--2---:R-:W-:Y:S01]  /*3db0*/  UISETP.NE.U32.AND UP0, UPT, UR4, URZ, UPT ;  /* 0x000000ff0400728c */ /* 0x004fe2000bf05070 */
[----:B------:R-:W2:Y:S01]  /*3dc0*/  LDCU UR43, c[0x0][0xb20] ;  /* 0x00016400ff2b77ac */ /* 0x000ea20008000800 */
[----:B------:R-:W2:Y:S01]  /*3dd0*/  LDCU UR4, c[0x0][0xb30] ;  /* 0x00016600ff0477ac */ /* 0x000ea20008000800 */
[----:B------:R-:W-:Y:S01]  /*3de0*/  UMOV UR21, 0x400 ;  /* 0x0000040000157882 */ /* 0x000fe20000000000 */
[----:B----4-:R-:W-:-:S02]  /*3df0*/  UIMAD.WIDE.U32 UR6, UR31, UR32, URZ ;  /* 0x000000201f0672a5 */ /* 0x010fc4000f8e00ff */
[----:B---3--:R-:W-:Y:S02]  /*3e00*/  UIMAD.WIDE.U32 UR8, UR27, UR35, URZ ;  /* 0x000000231b0872a5 */ /* 0x008fe4000f8e00ff */
[----:B------:R-:W-:Y:S02]  /*3e10*/  ULEA UR21, UR10, UR21, 0x18 ;  /* 0x000000150a157291 */ /* 0x000fe4000f8ec0ff */
[----:B------:R-:W-:Y:S02]  /*3e20*/  USEL UR37, URZ, 0x1, UP6 ;  /* 0x00000001ff257887 */ /* 0x000fe4000b000000 */
[----:B------:R-:W-:Y:S02]  /*3e30*/  UISETP.NE.U32.AND UP6, UPT, UR28, URZ, UPT ;  /* 0x000000ff1c00728c */ /* 0x000fe4000bfc5070 */
[----:B------:R-:W-:Y:S02]  /*3e40*/  UIADD3 UR38, UPT, UPT, UR21, 0x38, URZ ;  /* 0x0000003815267890 */ /* 0x000fe4000fffe0ff */
[----:B------:R-:W-:-:S02]  /*3e50*/  UIADD3 UR17, UPT, UPT, UR21, 0x30, URZ ;  /* 0x0000003015117890 */ /* 0x000fc4000fffe0ff */
[----:B------:R-:W-:Y:S02]  /*3e60*/  UISETP.NE.AND.EX UP5, UPT, UR5, URZ, UPT, UP0 ;  /* 0x000000ff0500728c */ /* 0x000fe4000bfa5300 */
[----:B------:R-:W-:Y:S01]  /*3e70*/  UISETP.NE.AND UP0, UPT, UR42, 0x1, UPT ;  /* 0x000000012a00788c */ /* 0x000fe2000bf05270 */
[----:B------:R-:W-:Y:S01]  /*3e80*/  UMOV UR41, UR7 ;  /* 0x0000000700297c82 */ /* 0x000fe20008000000 */
[----:B------:R-:W-:Y:S01]  /*3e90*/  UMOV UR40, UR9 ;  /* 0x0000000900287c82 */ /* 0x000fe20008000000 */
[----:B------:R-:W-:Y:S02]  /*3ea0*/  UISETP.NE.AND UP0, UPT, UR15, 0x1, UPT ;  /* 0x000000010f00788c */ /* 0x000fe4000bf05270 */
[----:B------:R-:W-:Y:S02]  /*3eb0*/  UPLOP3.LUT UP4, UPT, UPT, UPT, UPT, 0x40, 0x4 ;  /* 0x000000000004789c */ /* 0x000fe40003f8e870 */
[----:B------:R-:W-:Y:S01]  /*3ec0*/  UISETP.GE.AND UP2, UPT, UR42, 0x1, UPT ;  /* 0x000000012a00788c */ /* 0x000fe2000bf46270 */
[----:B------:R-:W3:Y:S01]  /*3ed0*/  LDCU.64 UR22, c[0x0][0xb28] ;  /* 0x00016500ff1677ac */ /* 0x000ee20008000a00 */
[----:B------:R-:W-:-:S02]  /*3ee0*/  UISETP.NE.AND.EX UP6, UPT, UR29, URZ, UPT, UP6 ;  /* 0x000000ff1d00728c */ /* 0x000fc4000bfc5360 */
[----:B------:R-:W-:Y:S02]  /*3ef0*/  UPRMT UR38, UR10, 0x654, UR38 ;  /* 0x000006540a267896 */ /* 0x000fe40008000026 */
[----:B------:R-:W-:Y:S02]  /*3f00*/  UPRMT UR39, UR10, 0x654, UR17 ;  /* 0x000006540a277896 */ /* 0x000fe40008000011 */
[----:B------:R-:W-:Y:S02]  /*3f10*/  USHF.R.U32.HI UR41, URZ, UR33, UR41 ;  /* 0x00000021ff297299 */ /* 0x000fe40008011629 */
[----:B--2---:R-:W-:Y:S02]  /*3f20*/  USHF.R.U32.HI UR40, URZ, UR43, UR40 ;  /* 0x0000002bff287299 */ /* 0x004fe40008011628 */
[----:B------:R-:W-:Y:S02]  /*3f30*/  UISETP.NE.AND UP0, UPT, UR34, 0x1, UPT ;  /* 0x000000012200788c */ /* 0x000fe4000bf05270 */
[----:B-1----:R-:W-:-:S11]  /*3f40*/  UISETP.NE.AND UP3, UPT, UR4, 0x1, UPT ;  /* 0x000000010400788c */ /* 0x002fd6000bf65270 */
.L_x_82:
[C---:B------:R-:W-:Y:S02]  /*3f50*/  LEA R8, R10.reuse, UR21, 0x3 ;  /* 0x000000150a087c11 */ /* 0x040fe4000f8e18ff */
[----:B------:R-:W-:Y:S02]  /*3f60*/  SHF.L.U32 R5, R9, 0x1f, RZ ;  /* 0x0000001f09057819 */ /* 0x000fe400000006ff */
[----:B------:R-:W-:Y:S02]  /*3f70*/  LEA R6, R10, UR21, 0x4 ;  /* 0x000000150a067c11 */ /* 0x000fe4000f8e20ff */
[----:B-1----:R-:W1:Y:S02]  /*3f80*/  SYNCS.PHASECHK.TRANS64.TRYWAIT P0, [R8+URZ+0x60], R5 ;  /* 0x00006005080075a7 */ /* 0x002e6400080011ff */
[----:B-1----:R-:W-:Y:S05]  /*3f90*/  @!P0 BRA `(.L_x_74) ;  /* 0x0000003c009c8947 */ /* 0x002fea0003800000 */
.L_x_136:
[----:B-1----:R-:W1:Y:S01]  /*3fa0*/  LDS.128 R4, [R6+0xf0] ;  /* 0x0000f00006047984 */ /* 0x002e620000000c00 */
[----:B------:R-:W-:Y:S01]  /*3fb0*/  UISETP.GE.AND UP0, UPT, UR42, 0x1, UPT ;  /* 0x000000012a00788c */ /* 0x000fe2000bf06270 */
[----:B------:R-:W-:Y:S01]  /*3fc0*/  @!PT LDS RZ, [RZ] ;  /* 0x00000000fffff984 */ /* 0x000fe20000000800 */
[----:B------:R-:W-:Y:S01]  /*3fd0*/  @!PT LDS RZ, [RZ] ;  /* 0x00000000fffff984 */ /* 0x000fe20000000800 */
[----:B------:R-:W-:Y:S01]  /*3fe0*/  @!PT LDS RZ, [RZ] ;  /* 0x00000000fffff984 */ /* 0x000fe20000000800 */
[----:B------:R-:W-:Y:S01]  /*3ff0*/  @!PT LDS RZ, [RZ] ;  /* 0x00000000fffff984 */ /* 0x000fe20000000800 */
[----:B------:R2:W-:Y:S06]  /*4000*/  MEMBAR.ALL.CTA ;  /* 0x0000000000007992 */ /* 0x0005ec0000008000 */
[----:B--2---:R-:W2:Y:S01]  /*4010*/  FENCE.VIEW.ASYNC.S ;  /* 0x00000000000073c6 */ /* 0x004ea20000000000 */
[----:B-1----:R-:W-:Y:S11]  /*4020*/  LOP3.LUT P0, RZ, R6, 0x1, RZ, 0xc0, !PT ;  /* 0x0000000106ff7812 */ /* 0x002ff6000780c0ff */
[----:B------:R-:W-:Y:S02]  /*4030*/  @!UPT UIADD3 URZ, UPT, UPT, URZ, URZ, URZ ;  /* 0x000000fffffff290 */ /* 0x000fe4000fffe0ff */
[----:B--2---:R-:W-:Y:S01]  /*4040*/  VOTEU.ANY UP2, P0 ;  /* 0x0000000000ff7886 */ /* 0x004fe20000040100 */
[----:B------:R-:W-:Y:S11]  /*4050*/  PLOP3.LUT P0, PT, PT, PT, UP2, 0x80, 0x8 ;  /* 0x000000000008781c */ /* 0x000ff60003f0f028 */
[----:B------:R-:W-:Y:S02]  /*4060*/  @!UPT UIADD3 URZ, UPT, UPT, URZ, URZ, URZ ;  /* 0x000000fffffff290 */ /* 0x000fe4000fffe0ff */
[----:B------:R-:W-:Y:S02]  /*4070*/  @P0 SHF.R.U32.HI R0, RZ, 0x10, R5 ;  /* 0x00000010ff000819 */ /* 0x000fe40000011605 */
[----:B------:R-:W-:Y:S02]  /*4080*/  @P0 MOV R2, R4 ;  /* 0x0000000400020202 */ /* 0x000fe40000000f00 */
[----:B------:R-:W-:Y:S01]  /*4090*/  @P0 R2UR UR4, R0 ;  /* 0x00000000000402ca */ /* 0x000fe200000e0000 */
[----:B------:R-:W-:Y:S01]  /*40a0*/  VIADD R0, R8, 0x70 ;  /* 0x0000007008007836 */ /* 0x000fe20000000000 */
[----:B------:R-:W-:Y:S02]  /*40b0*/  @P0 LOP3.LUT R4, R5, 0xffff, RZ, 0xc0, !PT ;  /* 0x0000ffff05040812 */ /* 0x000fe400078ec0ff */
[----:B------:R-:W-:Y:S02]  /*40c0*/  @P0 R2UR UR6, R2 ;  /* 0x00000000020602ca */ /* 0x000fe400000e0000 */
[----:B------:R-:W-:Y:S02]  /*40d0*/  PRMT R0, RZ, 0x654, R0 ;  /* 0x00000654ff007816 */ /* 0x000fe40000000000 */
[----:B------:R-:W-:Y:S02]  /*40e0*/  @P0 R2UR UR5, R4 ;  /* 0x00000000040502ca */ /* 0x000fe400000e0000 */
[----:B------:R1:W-:Y:S03]  /*40f0*/  SYNCS.ARRIVE.TRANS64.RED.A1T0 RZ, [R0+URZ], RZ ;  /* 0x000000ff00ff79a7 */ /* 0x0003e600081004ff */
[----:B------:R-:W-:Y:S04]  /*4100*/  @UP2 UMOV UR26, UR4 ;  /* 0x00000004001a2c82 */ /* 0x000fe80008000000 */
[----:B------:R-:W-:Y:S04]  /*4110*/  @UP2 UMOV UR14, UR6 ;  /* 0x00000006000e2c82 */ /* 0x000fe80008000000 */
[----:B------:R-:W-:Y:S01]  /*4120*/  @UP2 UMOV UR13, UR5 ;  /* 0x00000005000d2c82 */ /* 0x000fe20008000000 */
[----:B------:R-:W-:Y:S05]  /*4130*/  BRA.U !UP0, `(.L_x_75) ;  /* 0x0000000108c07547 */ /* 0x000fea000b800000 */
[----:B------:R-:W-:Y:S02]  /*4140*/  UIMAD.WIDE.U32 UR8, UR13, UR35, URZ ;  /* 0x000000230d0872a5 */ /* 0x000fe4000f8e00ff */
[----:B------:R-:W-:Y:S02]  /*4150*/  UP2UR UR12, UPR, URZ, 0x4 ;  /* 0x00000004ff0c7883 */ /* 0x000fe40008000000 */
[----:B------:R-:W-:Y:S02]  /*4160*/  UISETP.NE.AND UP2, UPT, UR34, 0x1, UPT ;  /* 0x000000012200788c */ /* 0x000fe4000bf45270 */
[----:B------:R-:W-:Y:S02]  /*4170*/  UIMAD.WIDE.U32 UR10, UR14, UR32, URZ ;  /* 0x000000200e0a72a5 */ /* 0x000fe4000f8e00ff */
[----:B------:R-:W-:Y:S02]  /*4180*/  USEL UR4, UR27, UR40, !UP2 ;  /* 0x000000281b047287 */ /* 0x000fe4000d000000 */
[----:B------:R-:W-:Y:S02]  /*4190*/  UISETP.NE.AND UP0, UPT, UR15, 0x1, UPT ;  /* 0x000000010f00788c */ /* 0x000fe4000bf05270 */
[----:B------:R-:W-:Y:S02]  /*41a0*/  UP2UR UR16, UPR, URZ, 0x2 ;  /* 0x00000002ff107883 */ /* 0x000fe40008000000 */
[----:B------:R-:W-:Y:S02]  /*41b0*/  UISETP.NE.AND UP1, UPT, UR42, 0x1, UPT ;  /* 0x000000012a00788c */ /* 0x000fe4000bf25270 */
[----:B---3--:R-:W-:Y:S02]  /*41c0*/  UIMAD.WIDE.U32 UR18, UR4, UR22, URZ ;  /* 0x00000016041272a5 */ /* 0x008fe4000f8e00ff */
[----:B------:R-:W-:Y:S01]  /*41d0*/  USEL UR7, UR31, UR41, !UP0 ;  /* 0x000000291f077287 */ /* 0x000fe2000c000000 */
[----:B------:R-:W-:Y:S02]  /*41e0*/  UMOV UR5, UR9 ;  /* 0x0000000900057c82 */ /* 0x000fe40008000000 */
[----:B------:R-:W-:Y:S02]  /*41f0*/  USHF.R.U32.HI UR6, URZ, UR43, UR5 ;  /* 0x0000002bff067299 */ /* 0x000fe40008011605 */
[----:B------:R-:W-:Y:S02]  /*4200*/  UIMAD.WIDE.U32 UR24, UR7, UR22, URZ ;  /* 0x00000016071872a5 */ /* 0x000fe4000f8e00ff */
[----:B------:R-:W-:Y:S02]  /*4210*/  USEL UR6, UR13, UR6, !UP2 ;  /* 0x000000060d067287 */ /* 0x000fe4000d000000 */
[----:B------:R-:W-:Y:S01]  /*4220*/  UISETP.NE.AND UP2, UPT, UR12, URZ, UPT ;  /* 0x000000ff0c00728c */ /* 0x000fe2000bf45270 */
[----:B------:R-:W-:Y:S01]  /*4230*/  UMOV UR5, UR11 ;  /* 0x0000000b00057c82 */ /* 0x000fe20008000000 */
[----:B------:R-:W-:Y:S02]  /*4240*/  UIMAD.WIDE.U32 UR10, UR6, UR22, URZ ;  /* 0x00000016060a72a5 */ /* 0x000fe4000f8e00ff */
[----:B------:R-:W-:Y:S03]  /*4250*/  USHF.R.U32.HI UR8, URZ, UR33, UR5 ;  /* 0x00000021ff087299 */ /* 0x000fe60008011605 */
[----:B------:R-:W-:Y:S02]  /*4260*/  UMOV UR5, UR19 ;  /* 0x0000001300057c82 */ /* 0x000fe40008000000 */
[----:B------:R-:W-:Y:S03]  /*4270*/  @UP1 USHF.R.U32.HI UR4, URZ, UR23, UR5 ;  /* 0x00000017ff041299 */ /* 0x000fe60008011605 */
[----:B------:R-:W-:Y:S01]  /*4280*/  UMOV UR5, UR25 ;  /* 0x0000001900057c82 */ /* 0x000fe20008000000 */
[----:B------:R-:W-:Y:S02]  /*4290*/  UIMAD UR4, UR42, UR4, URZ ;  /* 0x000000042a0472a4 */ /* 0x000fe4000f8e02ff */
[----:B------:R-:W-:Y:S02]  /*42a0*/  @UP1 USHF.R.U32.HI UR7, URZ, UR23, UR5 ;  /* 0x00000017ff071299 */ /* 0x000fe40008011605 */
[----:B------:R-:W-:Y:S02]  /*42b0*/  USEL UR5, UR14, UR8, !UP0 ;  /* 0x000000080e057287 */ /* 0x000fe4000c000000 */
[----:B------:R-:W-:Y:S02]  /*42c0*/  UIMAD UR8, UR42, UR7, URZ ;  /* 0x000000072a0872a4 */ /* 0x000fe4000f8e02ff */
[----:B------:R-:W-:Y:S03]  /*42d0*/  UISETP.GE.AND UP0, UPT, UR6, UR4, UPT ;  /* 0x000000040600728c */ /* 0x000fe6000bf06270 */
[----:B------:R-:W-:Y:S01]  /*42e0*/  UMOV UR4, UR11 ;  /* 0x0000000b00047c82 */ /* 0x000fe20008000000 */
[----:B------:R-:W-:Y:S02]  /*42f0*/  UISETP.GE.OR UP0, UPT, UR5, UR8, UP0 ;  /* 0x000000080500728c */ /* 0x000fe40008706670 */
[----:B------:R-:W-:Y:S02]  /*4300*/  USHF.R.U32.HI UR4, URZ, UR23, UR4 ;  /* 0x00000017ff047299 */ /* 0x000fe40008011604 */
[----:B------:R-:W-:Y:S02]  /*4310*/  UIMAD.WIDE.U32 UR8, UR5, UR22, URZ ;  /* 0x00000016050872a5 */ /* 0x000fe4000f8e00ff */
[----:B------:R-:W-:Y:S04]  /*4320*/  USEL UR10, UR6, UR4, !UP1 ;  /* 0x00000004060a7287 */ /* 0x000fe8000c800000 */
[----:B------:R-:W-:Y:S01]  /*4330*/  UIADD3 UR11, UPT, UPT, -UR10, URZ, URZ ;  /* 0x000000ff0a0b7290 */ /* 0x000fe2000fffe1ff */
[----:B------:R-:W-:Y:S02]  /*4340*/  @!UP0 UMOV UR4, UR9 ;  /* 0x0000000900048c82 */ /* 0x000fe40008000000 */
[----:B------:R-:W-:Y:S02]  /*4350*/  @!UP0 USHF.R.U32.HI UR4, URZ, UR23, UR4 ;  /* 0x00000017ff048299 */ /* 0x000fe40008011604 */
[----:B------:R-:W-:Y:S02]  /*4360*/  UIMAD UR8, UR42, UR11, UR6 ;  /* 0x0000000b2a0872a4 */ /* 0x000fe4000f8e0206 */
[----:B------:R-:W-:Y:S02]  /*4370*/  @!UP0 USEL UR4, UR5, UR4, !UP1 ;  /* 0x0000000405048287 */ /* 0x000fe4000c800000 */
[----:B------:R-:W-:Y:S02]  /*4380*/  UISETP.NE.AND UP1, UPT, UR16, URZ, UPT ;  /* 0x000000ff1000728c */ /* 0x000fe4000bf25270 */
[----:B------:R-:W-:Y:S02]  /*4390*/  @!UP0 UIMAD UR8, UR7, UR8, UR4 ;  /* 0x00000008070882a4 */ /* 0x000fe4000f8e0204 */
[----:B------:R-:W-:Y:S02]  /*43a0*/  @!UP0 UIADD3 UR9, UPT, UPT, UR10, -UR4, URZ ;  /* 0x800000040a098290 */ /* 0x000fe4000fffe0ff */
[----:B------:R-:W-:Y:S02]  /*43b0*/  UIADD3 UR4, UPT, UPT, -UR5, URZ, URZ ;  /* 0x000000ff05047290 */ /* 0x000fe4000fffe1ff */
[----:B------:R-:W-:Y:S02]  /*43c0*/  UIADD3 UR7, UPT, UPT, -UR6, URZ, URZ ;  /* 0x000000ff06077290 */ /* 0x000fe4000fffe1ff */
[----:B------:R-:W-:Y:S02]  /*43d0*/  @!UP0 UIMAD UR6, UR9, UR42, UR5 ;  /* 0x0000002a090682a4 */ /* 0x000fe4000f8e0205 */
[----:B------:R-:W-:Y:S02]  /*43e0*/  UIMAD UR14, UR15, UR4, UR14 ;  /* 0x000000040f0e72a4 */ /* 0x000fe4000f8e020e */
[----:B------:R-:W-:Y:S01]  /*43f0*/  UIMAD UR13, UR34, UR7, UR13 ;  /* 0x00000007220d72a4 */ /* 0x000fe2000f8e020d */
[----:B------:R-:W-:Y:S02]  /*4400*/  @!UP0 UMOV UR5, UR8 ;  /* 0x0000000800058c82 */ /* 0x000fe40008000000 */
[----:B------:R-:W-:Y:S02]  /*4410*/  UIMAD UR14, UR5, UR15, UR14 ;  /* 0x0000000f050e72a4 */ /* 0x000fe4000f8e020e */
[----:B------:R-:W-:Y:S11]  /*4420*/  UIMAD UR13, UR6, UR34, UR13 ;  /* 0x00000022060d72a4 */ /* 0x000ff6000f8e020d */
[----:B------:R-:W-:Y:S01]  /*4430*/  @!UPT UIADD3 URZ, UPT, UPT, URZ, URZ, URZ ;  /* 0x000000fffffff290 */ /* 0x000fe2000fffe0ff */
.L_x_75:
[----:B------:R-:W2:Y:S01]  /*4440*/  @!UP3 LDCU.128 UR8, c[0x0][0xb10] ;  /* 0x00016200ff08b7ac */ /* 0x000ea20008000c00 */
[----:B------:R-:W-:Y:S02]  /*4450*/  ISETP.NE.U32.AND P0, PT, RZ, UR28, PT ;  /* 0x0000001cff007c0c */ /* 0x000fe4000bf05070 */
[----:B------:R-:W-:Y:S02]  /*4460*/  SHF.L.U32 R4, R11, 0x1f, RZ ;  /* 0x0000001f0b047819 */ /* 0x000fe400000006ff */
[----:B------:R-:W-:Y:S01]  /*4470*/  ISETP.NE.AND.EX P0, PT, RZ, UR29, PT, P0 ;  /* 0x0000001dff007c0c */ /* 0x000fe2000bf05300 */
[----:B------:R-:W4:Y:S01]  /*4480*/  @!UP3 LDCU UR5, c[0x0][0xb0c] ;  /* 0x00016180ff05b7ac */ /* 0x000f220008000800 */
[----:B------:R-:W-:Y:S02]  /*4490*/  USHF.L.U32 UR19, UR20, 0x6, URZ ;  /* 0x0000000614137899 */ /* 0x000fe400080006ff */
[----:B------:R-:W-:Y:S02]  /*44a0*/  USHF.L.U32 UR18, UR30, 0x7, URZ ;  /* 0x000000071e127899 */ /* 0x000fe400080006ff */
[----:B--2---:R-:W-:Y:S07]  /*44b0*/  UIMAD.WIDE.U32 UR6, UR14, UR8, URZ ;  /* 0x000000080e0672a5 */ /* 0x004fee000f8e00ff */
[----:B------:R-:W-:Y:S01]  /*44c0*/  @!UP3 UMOV UR4, UR7 ;  /* 0x000000070004bc82 */ /* 0x000fe20008000000 */
[----:B----4-:R-:W-:Y:S02]  /*44d0*/  @!UP3 UISETP.NE.AND UP0, UPT, UR5, 0x1, UPT ;  /* 0x000000010500b88c */ /* 0x010fe4000bf05270 */
[----:B------:R-:W-:Y:S02]  /*44e0*/  @!UP3 USHF.R.U32.HI UR4, URZ, UR9, UR4 ;  /* 0x00000009ff04b299 */ /* 0x000fe40008011604 */
[----:B------:R-:W-:Y:S02]  /*44f0*/  UIMAD.WIDE.U32 UR6, UR13, UR11, URZ ;  /* 0x0000000b0d0672a5 */ /* 0x000fe4000f8e00ff */
[----:B------:R-:W-:Y:S02]  /*4500*/  @!UP3 USEL UR8, UR14, UR4, !UP0 ;  /* 0x000000040e08b287 */ /* 0x000fe4000c000000 */
[----:B------:R-:W-:Y:S03]  /*4510*/  @!UP3 UISETP.NE.AND UP0, UPT, UR10, 0x1, UPT ;  /* 0x000000010a00b88c */ /* 0x000fe6000bf05270 */
[----:B------:R-:W-:Y:S02]  /*4520*/  @!UP3 UMOV UR6, UR7 ;  /* 0x000000070006bc82 */ /* 0x000fe40008000000 */
[----:B------:R-:W2:Y:S02]  /*4530*/  @!UP3 LDCU UR4, c[0x0][0xb20] ;  /* 0x00016400ff04b7ac */ /* 0x000ea40008000800 */
[----:B--2---:R-:W-:Y:S04]  /*4540*/  @!UP3 USHF.R.U32.HI UR6, URZ, UR4, UR6 ;  /* 0x00000004ff06b299 */ /* 0x004fe80008011606 */
[----:B------:R-:W-:Y:S04]  /*4550*/  @!UP3 USEL UR6, UR13, UR6, !UP0 ;  /* 0x000000060d06b287 */ /* 0x000fe8000c000000 */
[----:B------:R-:W-:Y:S02]  /*4560*/  @!UP3 UIADD3 UR4, UPT, UPT, -UR8, UR6, URZ ;  /* 0x000000060804b290 */ /* 0x000fe4000fffe1ff */
[----:B------:R-:W-:Y:S02]  /*4570*/  @!UP3 UIADD3 UR6, UPT, UPT, UR8, -UR6, URZ ;  /* 0x800000060806b290 */ /* 0x000fe4000fffe0ff */
[----:B------:R-:W-:Y:S02]  /*4580*/  @!UP3 UIMAD UR14, UR4, UR5, UR14 ;  /* 0x00000005040eb2a4 */ /* 0x000fe4000f8e020e */
[----:B------:R-:W-:Y:S01]  /*4590*/  @!UP3 UIMAD UR13, UR6, UR10, UR13 ;  /* 0x0000000a060db2a4 */ /* 0x000fe2000f8e020d */
[----:B------:R-:W-:Y:S11]  /*45a0*/  BRA.U UP4, `(.L_x_76) ;  /* 0x0000000104107547 */ /* 0x000ff6000b800000 */
[----:B-1----:R-:W-:Y:S04]  /*45b0*/  MOV R0, UR37 ;  /* 0x0000002500007c02 */ /* 0x002fe80008000f00 */
[----:B------:R-:W-:Y:S04]  /*45c0*/  SHF.L.U32 R5, R0, 0x1f, RZ ;  /* 0x0000001f00057819 */ /* 0x000fe800000006ff */
[----:B------:R-:W1:Y:S02]  /*45d0*/  SYNCS.PHASECHK.TRANS64.TRYWAIT P1, [UR21+0x58], R5 ;  /* 0x00005805ff0075a7 */ /* 0x000e640008021115 */
[----:B-1----:R-:W-:Y:S05]  /*45e0*/  @!P1 BRA `(.L_x_77) ;  /* 0x00000038001c9947 */ /* 0x002fea0003800000 */
.L_x_76:
[----:B------:R-:W-:Y:S05]  /*45f0*/  BRA.U !UP6, `(.L_x_78) ;  /* 0x000000010e387547 */ /* 0x000fea000b800000 */
[----:B------:R-:W-:Y:S01]  /*4600*/  UPLOP3.LUT UP1, UPT, UPT, UPT, UP5, 0x80, 0x8 ;  /* 0x000000000008789c */ /* 0x000fe20003f2f050 */
[----:B-1----:R-:W-:Y:S01]  /*4610*/  HFMA2 R0, -RZ, RZ, 0, 5.9604644775390625e-08 ;  /* 0x00000001ff007431 */ /* 0x002fe200000001ff */
[----:B------:R-:W1:Y:S01]  /*4620*/  LDCU.64 UR8, c[0x0][0x358] ;  /* 0x00006b00ff0877ac */ /* 0x000e620008000a00 */
[----:B------:R-:W-:Y:S03]  /*4630*/  IMAD.MOV.U32 R84, RZ, RZ, 0x1 ;  /* 0x00000001ff547424 */ /* 0x000fe600078e00ff */
[----:B------:R-:W-:Y:S05]  /*4640*/  PLOP3.LUT P1, PT, PT, PT, UP1, 0x80, 0x8 ;  /* 0x000000000008781c */ /* 0x000fea0003f2f018 */
[----:B------:R-:W2:Y:S01]  /*4650*/  @UP1 LDCU.64 UR4, c[0x0][0x888] ;  /* 0x00011100ff0417ac */ /* 0x000ea20008000a00 */
[----:B------:R-:W-:Y:S07]  /*4660*/  @UP1 UIMAD UR6, UR36, UR28, URZ ;  /* 0x0000001c240612a4 */ /* 0x000fee000f8e02ff */
[----:B------:R-:W-:Y:S01]  /*4670*/  @!P1 PRMT R84, R0, 0x7610, R84 ;  /* 0x0000761000549816 */ /* 0x000fe20000000054 */
[----:B--2---:R-:W-:Y:S06]  /*4680*/  @UP1 UIMAD.WIDE UR4, UR6, 0x4, UR4 ;  /* 0x00000004060418a5 */ /* 0x004fec000f8e0204 */
[----:B------:R-:W-:Y:S01]  /*4690*/  IMAD.U32 R6, RZ, RZ, UR4 ;  /* 0x00000004ff067e24 */ /* 0x000fe2000f8e00ff */
[----:B------:R-:W-:Y:S04]  /*46a0*/  MOV R7, UR5 ;  /* 0x0000000500077c02 */ /* 0x000fe80008000f00 */
[----:B------:R-:W2:Y:S01]  /*46b0*/  @!UP1 LDCU UR4, c[0x0][0x880] ;  /* 0x00011000ff0497ac */ /* 0x000ea20008000800 */
[----:B-1---5:R4:W5:Y:S02]  /*46c0*/  @P1 LDG.E R41, desc[UR8][R6.64] ;  /* 0x0000000806291981 */ /* 0x022964000c1e1900 */
[----:B--2-4-:R-:W-:Y:S07]  /*46d0*/  @!P1 IMAD.U32 R41, RZ, RZ, UR4 ;  /* 0x00000004ff299e24 */ /* 0x014fee000f8e00ff */
.L_x_78:
[----:B-----5:R-:W-:Y:S01]  /*46e0*/  @!P0 FSETP.EQ.AND P2, PT, R41, RZ, PT ;  /* 0x000000ff2900820b */ /* 0x020fe20003f42000 */
[----:B------:R-:W-:Y:S01]  /*46f0*/  @!UPT UIADD3 URZ, UPT, UPT, URZ, URZ, URZ ;  /* 0x000000fffffff290 */ /* 0x000fe2000fffe0ff */
[----:B------:R-:W-:Y:S11]  /*4700*/  @!P0 BRA `(.L_x_79) ;  /* 0x0000000000148947 */ /* 0x000ff60003800000 */
[----:B------:R-:W-:Y:S02]  /*4710*/  LOP3.LUT P0, RZ, R84, 0xff, RZ, 0xc0, !PT ;  /* 0x000000ff54ff7812 */ /* 0x000fe4000780c0ff */
[----:B------:R-:W-:Y:S04]  /*4720*/  PLOP3.LUT P2, PT, PT, PT, UP1, 0x80, 0x8 ;  /* 0x000000000008781c */ /* 0x000fe80003f4f018 */
[----:B------:R-:W-:Y:S07]  /*4730*/  PLOP3.LUT P2, PT, P2, PT, PT, 0x8, 0x80 ;  /* 0x000000000080781c */ /* 0x000fee000174e170 */
[----:B------:R-:W-:Y:S11]  /*4740*/  @P0 FSETP.EQ.AND P2, PT, R41, RZ, PT ;  /* 0x000000ff2900020b */ /* 0x000ff60003f42000 */
[----:B------:R-:W-:Y:S02]  /*4750*/  @!UPT UIADD3 URZ, UPT, UPT, URZ, URZ, URZ ;  /* 0x000000fffffff290 */ /* 0x000fe4000fffe0ff */
.L_x_79:
[----:B------:R-:W2:Y:S01]  /*4760*/  SYNCS.PHASECHK.TRANS64.TRYWAIT P0, [UR21+0x40], R4 ;  /* 0x00004004ff0075a7 */ /* 0x000ea20008001115 */
[----:B------:R-:W-:Y:S04]  /*4770*/  ELECT P1, URZ, PT ;  /* 0x0000000000ff782f */ /* 0x000fe80003820000 */
[----:B------:R-:W-:Y:S01]  /*4780*/  PLOP3.LUT P1, PT, P2, P1, PT, 0xf2, 0x2f ;  /* 0x00000000002f781c */ /* 0x000fe20001723e72 */
[----:B------:R-:W-:Y:S01]  /*4790*/  @!UPT UIADD3 URZ, UPT, UPT, URZ, URZ, URZ ;  /* 0x000000fffffff290 */ /* 0x000fe2000fffe0ff */
[----:B--2---:R-:W-:Y:S11]  /*47a0*/  @!P0 BRA `(.L_x_80) ;  /* 0x0000003400c48947 */ /* 0x004ff60003800000 */
.L_x_139:
[----:B------:R-:W-:Y:S01]  /*47b0*/  @!P1 IADD3 R2, P0, PT, R12, 0x580, RZ ;  /* 0x000005800c029810 */ /* 0x000fe20007f1e0ff */
[----:B------:R-:W-:Y:S01]  /*47c0*/  VOTEU.ALL UP0, P1 ;  /* 0x0000000000ff7886 */ /* 0x000fe20000800000 */
[----:B------:R-:W-:Y:S01]  /*47d0*/  UMOV UR6, 0x0 ;  /* 0x0000000000067882 */ /* 0x000fe20000000000 */
[----:B------:R-:W-:Y:S01]  /*47e0*/  UMOV UR7, 0x10000000 ;  /* 0x1000000000077882 */ /* 0x000fe20000000000 */
[----:B------:R-:W-:Y:S01]  /*47f0*/  @!P1 R2UR UR5, R2 ;  /* 0x00000000020592ca */ /* 0x000fe200000e0000 */
[----:B-1----:R-:W-:Y:S01]  /*4800*/  @!P1 IMAD.X R0, RZ, RZ, R13, P0 ;  /* 0x000000ffff009224 */ /* 0x002fe200000e060d */
[----:B------:R-:W-:Y:S01]  /*4810*/  @!UP0 UIADD3 UR16, UPT, UPT, UR21, 0x200, URZ ;  /* 0x0000020015108890 */ /* 0x000fe2000fffe0ff */
[----:B------:R-:W-:Y:S01]  /*4820*/  VIADD R10, R10, 0x1 ;  /* 0x000000010a0a7836 */ /* 0x000fe20000000000 */
[----:B------:R-:W-:Y:S01]  /*4830*/  VOTEU.ALL UP0, P1 ;  /* 0x0000000000ff7886 */ /* 0x000fe20000800000 */
[----:B------:R-:W-:Y:S01]  /*4840*/  UMOV UR20, UR36 ;  /* 0x0000002400147c82 */ /* 0x000fe20008000000 */
[----:B------:R-:W-:Y:S01]  /*4850*/  @!P1 R2UR UR4, R0 ;  /* 0x00000000000492ca */ /* 0x000fe200000e0000 */
[----:B------:R-:W-:Y:S06]  /*4860*/  @!P1 IMAD.MOV.U32 R0, RZ, RZ, 0x1000 ;  /* 0x00001000ff009424 */ /* 0x000fec00078e00ff */
[----:B------:R-:W-:Y:S06]  /*4870*/  IMAD.U32 R6, RZ, RZ, UR5 ;  /* 0x00000005ff067e24 */ /* 0x000fec000f8e00ff */
[----:B------:R-:W-:Y:S01]  /*4880*/  IMAD.U32 R7, RZ, RZ, UR4 ;  /* 0x00000004ff077e24 */ /* 0x000fe2000f8e00ff */
[----:B------:R-:W-:Y:S04]  /*4890*/  @!P1 R2UR UR4, R6 ;  /* 0x00000000060492ca */ /* 0x000fe800000e0000 */
[----:B------:R-:W-:Y:S11]  /*48a0*/  @!P1 R2UR UR5, R7 ;  /* 0x00000000070592ca */ /* 0x000ff600000e0000 */
[----:B------:R-:W-:Y:S02]  /*48b0*/  @!UPT UIADD3 URZ, UPT, UPT, URZ, URZ, URZ ;  /* 0x000000fffffff290 */ /* 0x000fe4000fffe0ff */
[----:B------:R1:W-:Y:S01]  /*48c0*/  @!UP0 UTMALDG.3D [UR16], [UR4], desc[UR6] ;  /* 0x00000610040085b4 */ /* 0x0003e20008011000 */
[----:B------:R1:W-:Y:S01]  /*48d0*/  @!P1 SYNCS.ARRIVE.TRANS64.RED.A0TR RZ, [UR21+0x30], R0 ;  /* 0x00003000ffff99a7 */ /* 0x0003e20008300415 */
[----:B------:R-:W-:Y:S01]  /*48e0*/  SYNCS.ARRIVE.TRANS64.RED.A1T0 RZ, [UR39], RZ ;  /* 0x000000ffffff79a7 */ /* 0x000fe20008100427 */
[----:B------:R-:W2:Y:S02]  /*48f0*/  SYNCS.PHASECHK.TRANS64.TRYWAIT P0, [UR21+0x48], R4 ;  /* 0x00004804ff0075a7 */ /* 0x000ea40008001115 */
[----:B-12---:R-:W-:Y:S05]  /*4900*/  @!P0 BRA `(.L_x_81) ;  /* 0x0000003400848947 */ /* 0x006fea0003800000 */
.L_x_141:
[----:B------:R-:W-:Y:S01]  /*4910*/  @!P1 IADD3 R2, P0, PT, R12, 0x580, RZ ;  /* 0x000005800c029810 */ /* 0x000fe20007f1e0ff */
[----:B------:R-:W-:Y:S01]  /*4920*/  VOTEU.ALL UP0, P1 ;  /* 0x0000000000ff7886 */ /* 0x000fe20000800000 */
[----:B------:R-:W-:Y:S01]  /*4930*/  UMOV UR6, 0x0 ;  /* 0x0000000000067882 */ /* 0x000fe20000000000 */
[----:B------:R-:W-:Y:S01]  /*4940*/  UMOV UR7, 0x10000000 ;  /* 0x1000000000077882 */ /* 0x000fe20000000000 */
[----:B------:R-:W-:Y:S01]  /*4950*/  @!P1 R2UR UR5, R2 ;  /* 0x00000000020592ca */ /* 0x000fe200000e0000 */
[----:B------:R-:W-:Y:S01]  /*4960*/  @!P1 IMAD.X R0, RZ, RZ, R13, P0 ;  /* 0x000000ffff009224 */ /* 0x000fe200000e060d */
[----:B------:R-:W-:Y:S01]  /*4970*/  @!UP0 UIADD3 UR10, UPT, UPT, UR18, 0x40, URZ ;  /* 0x00000040120a8890 */ /* 0x000fe2000fffe0ff */
[----:B------:R-:W-:Y:S01]  /*4980*/  ISETP.NE.AND P0, PT, R10, 0x2, PT ;  /* 0x000000020a00780c */ /* 0x000fe20003f05270 */
[----:B------:R-:W-:Y:S01]  /*4990*/  @!UP0 UIADD3 UR8, UPT, UPT, UR21, 0x1200, URZ ;  /* 0x0000120015088890 */ /* 0x000fe2000fffe0ff */
[----:B------:R-:W-:Y:S01]  /*49a0*/  LOP3.LUT R11, R11, 0x1, RZ, 0x3c, !PT ;  /* 0x000000010b0b7812 */ /* 0x000fe200078e3cff */
[----:B------:R-:W-:Y:S01]  /*49b0*/  @!UP0 UIADD3 UR9, UPT, UPT, UR21, 0x38, URZ ;  /* 0x0000003815098890 */ /* 0x000fe2000fffe0ff */
[----:B------:R-:W-:Y:S01]  /*49c0*/  @!P1 R2UR UR4, R0 ;  /* 0x00000000000492ca */ /* 0x000fe200000e0000 */
[----:B------:R-:W-:Y:S01]  /*49d0*/  VOTEU.ALL UP0, P1 ;  /* 0x0000000000ff7886 */ /* 0x000fe20000800000 */
[----:B------:R-:W-:Y:S01]  /*49e0*/  UMOV UR11, UR19 ;  /* 0x00000013000b7c82 */ /* 0x000fe20008000000 */
[----:B------:R-:W-:Y:S01]  /*49f0*/  UMOV UR12, UR36 ;  /* 0x00000024000c7c82 */ /* 0x000fe20008000000 */
[----:B------:R-:W-:Y:S01]  /*4a00*/  SEL R0, RZ, 0x1, P0 ;  /* 0x00000001ff007807 */ /* 0x000fe20000000000 */
[----:B------:R-:W-:Y:S01]  /*4a10*/  UIADD3 UR30, UPT, UPT, UR13, UR59, URZ ;  /* 0x0000003b0d1e7290 */ /* 0x000fe2000fffe0ff */
[----:B-1----:R-:W-:Y:S01]  /*4a20*/  IMAD.U32 R4, RZ, RZ, UR5 ;  /* 0x00000005ff047e24 */ /* 0x002fe2000f8e00ff */
[----:B------:R-:W-:Y:S01]  /*4a30*/  SEL R10, R10, RZ, P0 ;  /* 0x000000ff0a0a7207 */ /* 0x000fe20000000000 */
[----:B------:R-:W-:Y:S01]  /*4a40*/  UIADD3 UR20, UPT, UPT, UR14, UR62, URZ ;  /* 0x0000003e0e147290 */ /* 0x000fe2000fffe0ff */
[----:B------:R-:W-:Y:S01]  /*4a50*/  LOP3.LUT R9, R9, R0, RZ, 0x3c, !PT ;  /* 0x0000000009097212 */ /* 0x000fe200078e3cff */
[----:B------:R-:W-:Y:S01]  /*4a60*/  UMOV UR36, UR26 ;  /* 0x0000001a00247c82 */ /* 0x000fe20008000000 */
[----:B------:R-:W-:Y:S02]  /*4a70*/  UPLOP3.LUT UP4, UPT, UPT, UPT, UPT, 0x80, 0x8 ;  /* 0x000000000008789c */ /* 0x000fe40003f8f070 */
[----:B------:R-:W-:Y:S01]  /*4a80*/  IMAD.U32 R5, RZ, RZ, UR4 ;  /* 0x00000004ff057e24 */ /* 0x000fe2000f8e00ff */
[----:B------:R-:W-:Y:S04]  /*4a90*/  @!P1 R2UR UR4, R4 ;  /* 0x00000000040492ca */ /* 0x000fe800000e0000 */
[----:B------:R-:W-:Y:S11]  /*4aa0*/  @!P1 R2UR UR5, R5 ;  /* 0x00000000050592ca */ /* 0x000ff600000e0000 */
[----:B------:R-:W-:Y:S02]  /*4ab0*/  @!UPT UIADD3 URZ, UPT, UPT, URZ, URZ, URZ ;  /* 0x000000fffffff290 */ /* 0x000fe4000fffe0ff */
[----:B------:R1:W-:Y:S01]  /*4ac0*/  @!UP0 UTMALDG.3D [UR8], [UR4], desc[UR6] ;  /* 0x00000608040085b4 */ /* 0x0003e20008011000 */
[----:B------:R1:W-:Y:S01]  /*4ad0*/  @!P1 SYNCS.ARRIVE.TRANS64.RED.A0TR RZ, [UR21+0x38], R3 ;  /* 0x00003803ffff99a7 */ /* 0x0003e20008300415 */
[----:B------:R-:W-:Y:S01]  /*4ae0*/  SYNCS.ARRIVE.TRANS64.RED.A1T0 RZ, [UR38], RZ ;  /* 0x000000ffffff79a7 */ /* 0x000fe20008100426 */
[----:B------:R-:W-:Y:S05]  /*4af0*/  BRA.U UP2, `(.L_x_82) ;  /* 0xfffffff502147547 */ /* 0x000fea000b83ffff */
[----:B-1----:R-:W-:-:S04]  /*4b00*/  SHF.L.U32 R3, R11, 0x1f, RZ ;  /* 0x0000001f0b037819 */ /* 0x002fc800000006ff */
[----:B------:R-:W1:Y:S02]  /*4b10*/  SYNCS.PHASECHK.TRANS64.TRYWAIT P0, [UR21+0x40], R3 ;  /* 0x00004003ff0075a7 */ /* 0x000e640008001115 */
[----:B-1----:R-:W-:Y:S05]  /*4b20*/  @!P0 BRA `(.L_x_83) ;  /* 0x0000003400148947 */ /* 0x002fea0003800000 */
.L_x_143:
[----:B-1----:R-:W-:-:S07]  /*4b30*/  MOV R0, UR21 ;  /* 0x0000001500007c02 */ /* 0x002fce0008000f00 */
.L_x_84:
[----:B-1----:R-:W-:-:S04]  /*4b40*/  SHF.L.U32 R3, R11, 0x1f, RZ ;  /* 0x0000001f0b037819 */ /* 0x002fc800000006ff */
[----:B------:R1:W2:Y:S03]  /*4b50*/  SYNCS.PHASECHK.TRANS64.TRYWAIT P0, [R0+URZ+0x48], R3 ;  /* 0x00004803000075a7 */ /* 0x0002a600080011ff */
[----:B--2---:R-:W-:Y:S05]  /*4b60*/  @!P0 NANOSLEEP.SYNCS 0x989680 ;  /* 0x009896800000895d */ /* 0x004fea0003900000 */
[----:B------:R-:W2:Y:S02]  /*4b70*/  @!P0 SYNCS.PHASECHK.TRANS64 P0, [R0+URZ+0x48], R3 ;  /* 0x00004803000085a7 */ /* 0x000ea400080010ff */
[----:B--23--:R-:W-:Y:S05]  /*4b80*/  @P0 EXIT ;  /* 0x000000000000094d */ /* 0x00cfea0003800000 */
[----:B------:R-:W-:Y:S05]  /*4b90*/  BRA `(.L_x_84) ;  /* 0xfffffffc00e87947 */ /* 0x000fea000383ffff */
.L_x_73:
[----:B------:R-:W-:-:S06]  /*4ba0*/  UISETP.GE.AND UP0, UPT, UR18, 0x4, UPT ;  /* 0x000000041200788c */ /* 0x000fcc000bf06270 */
[----:B------:R-:W-:-:S13]  /*4bb0*/  PLOP3.LUT P0, PT, PT, PT, UP0, 0x80, 0x8 ;  /* 0x000000000008781c */ /* 0x000fda0003f0f008 */
[----:B-1----:R-:W-:Y:S05]  /*4bc0*/  @!P0 EXIT ;  /* 0x000000000000894d */ /* 0x002fea0003800000 */
[----:B------:R-:W1:Y:S08]  /*4bd0*/  S2UR UR4, SR_CgaCtaId ;  /* 0x00000000000479c3 */ /* 0x000e700000008800 */
[----:B------:R-:W-:Y:S01]  /*4be0*/  BAR.SYNC.DEFER_BLOCKING 0x6, 0xa0 ;  /* 0x0182800000007b1d */ /* 0x000fe20000010000 */
[C---:B------:R-:W-:Y:S01]  /*4bf0*/  IMAD.SHL.U32 R7, R93.reuse, 0x40, RZ ;  /* 0x000000405d077824 */ /* 0x040fe200078e00ff */
[C---:B------:R-:W-:Y:S01]  /*4c00*/  LOP3.LUT R95, R93.reuse, 0x60, RZ, 0xc0, !PT ;  /* 0x000000605d5f7812 */ /* 0x040fe200078ec0ff */
[----:B------:R-:W-:-:S02]  /*4c10*/  IMAD.SHL.U32 R4, R93, 0x20, RZ ;  /* 0x000000205d047824 */ /* 0x000fc400078e00ff */
[----:B------:R-:W-:Y:S02]  /*4c20*/  HFMA2 R36, -RZ, RZ, 0, 0 ;  /* 0x00000000ff247431 */ /* 0x000fe400000001ff */
[----:B------:R-:W-:Y:S01]  /*4c30*/  IMAD.SHL.U32 R6, R93, 0x2, RZ ;  /* 0x000000025d067824 */ /* 0x000fe200078e00ff */
[----:B------:R-:W-:Y:S01]  /*4c40*/  UMOV UR44, 0x400 ;  /* 0x00000400002c7882 */ /* 0x000fe20000000000 */
[----:B------:R-:W2:Y:S01]  /*4c50*/  LDC.64 R82, c[0x0][0x8b0] ;  /* 0x00022c00ff527b82 */ /* 0x000ea20000000a00 */
[----:B------:R-:W-:Y:S01]  /*4c60*/  LOP3.LUT R5, R7, 0x180, RZ, 0xc0, !PT ;  /* 0x0000018007057812 */ /* 0x000fe200078ec0ff */
[----:B------:R-:W-:Y:S01]  /*4c70*/  IMAD.U32 R37, R93, 0x10000, RZ ;  /* 0x000100005d257824 */ /* 0x000fe200078e00ff */
[----:B------:R-:W-:Y:S01]  /*4c80*/  LOP3.LUT R4, R4, 0xc00, RZ, 0xc0, !PT ;  /* 0x00000c0004047812 */ /* 0x000fe200078ec0ff */
[----:B------:R-:W-:Y:S01]  /*4c90*/  IMAD.MOV.U32 R92, RZ, RZ, RZ ;  /* 0x000000ffff5c7224 */ /* 0x000fe200078e00ff */
[----:B------:R-:W-:Y:S01]  /*4ca0*/  LOP3.LUT R6, R5, 0x20, R6, 0xf8, !PT ;  /* 0x0000002005067812 */ /* 0x000fe200078ef806 */
[----:B------:R-:W-:Y:S01]  /*4cb0*/  IMAD.SHL.U32 R5, R93, 0x8, RZ ;  /* 0x000000085d057824 */ /* 0x000fe200078e00ff */
[----:B------:R-:W-:Y:S01]  /*4cc0*/  LOP3.LUT R4, R4, 0x40, R7, 0xf8, !PT ;  /* 0x0000004004047812 */ /* 0x000fe200078ef807 */
[----:B------:R-:W3:Y:S01]  /*4cd0*/  LDC.64 R80, c[0x0][0x8a8] ;  /* 0x00022a00ff507b82 */ /* 0x000ee20000000a00 */
[----:B------:R-:W-:Y:S01]  /*4ce0*/  LOP3.LUT R37, R37, 0x600000, RZ, 0xc0, !PT ;  /* 0x0060000025257812 */ /* 0x000fe200078ec0ff */
[----:B------:R-:W-:Y:S01]  /*4cf0*/  IMAD.MOV.U32 R87, RZ, RZ, RZ ;  /* 0x000000ffff577224 */ /* 0x000fe200078e00ff */
[----:B------:R-:W-:-:S02]  /*4d00*/  LOP3.LUT R5, R6, 0x30, R5, 0x78, !PT ;  /* 0x0000003006057812 */ /* 0x000fc400078e7805 */
[----:B------:R-:W-:Y:S02]  /*4d10*/  CS2R R90, SRZ ;  /* 0x00000000005a7805 */ /* 0x000fe4000001ff00 */
[----:B------:R-:W-:Y:S01]  /*4d20*/  LOP3.LUT R4, R4, 0x200, R7, 0xf8, !PT ;  /* 0x0000020004047812 */ /* 0x000fe200078ef807 */
[----:B------:R-:W-:Y:S01]  /*4d30*/  IMAD.MOV.U32 R89, RZ, RZ, RZ ;  /* 0x000000ffff597224 */ /* 0x000fe200078e00ff */
[----:B------:R-:W-:Y:S01]  /*4d40*/  LOP3.LUT R93, R93, 0x2, RZ, 0xc0, !PT ;  /* 0x000000025d5d7812 */ /* 0x000fe200078ec0ff */
[----:B-1----:R-:W-:Y:S01]  /*4d50*/  ULEA UR44, UR4, UR44, 0x18 ;  /* 0x0000002c042c7291 */ /* 0x002fe2000f8ec0ff */
[----:B------:R-:W-:Y:S01]  /*4d60*/  LOP3.LUT R71, R4, R5, RZ, 0xfc, !PT ;  /* 0x0000000504477212 */ /* 0x000fe200078efcff */
[----:B------:R-:W1:Y:S01]  /*4d70*/  LDCU UR57, c[0x0][0x370] ;  /* 0x00006e00ff3977ac */ /* 0x000e620008000800 */
[----:B------:R-:W-:Y:S01]  /*4d80*/  IADD3 R88, PT, PT, -R93, RZ, RZ ;  /* 0x000000ff5d587210 */ /* 0x000fe20007ffe1ff */
[----:B------:R-:W-:Y:S01]  /*4d90*/  UIADD3 UR4, UPT, UPT, UR44, 0x2200, URZ ;  /* 0x000022002c047890 */ /* 0x000fe2000fffe0ff */
[----:B------:R-:W4:Y:S04]  /*4da0*/  LDCU UR43, c[0x0][0xb0c] ;  /* 0x00016180ff2b77ac */ /* 0x000f280008000800 */
[----:B------:R-:W1:Y:S01]  /*4db0*/  LDS R0, [UR44+0x110] ;  /* 0x0001102cff007984 */ /* 0x000e620008000800 */
[----:B------:R-:W-:Y:S01]  /*4dc0*/  IMAD.U32 R94, RZ, RZ, UR4 ;  /* 0x00000004ff5e7e24 */ /* 0x000fe2000f8e00ff */
[----:B------:R-:W1:Y:S01]  /*4dd0*/  LDCU UR39, c[0x0][0xb30] ;  /* 0x00016600ff2777ac */ /* 0x000e620008000800 */
[----:B------:R-:W1:Y:S01]  /*4de0*/  LDCU.64 UR46, c[0x0][0x888] ;  /* 0x00011100ff2e77ac */ /* 0x000e620008000a00 */
[----:B------:R-:W1:Y:S01]  /*4df0*/  LDCU.64 UR40, c[0x0][0xb28] ;  /* 0x00016500ff2877ac */ /* 0x000e620008000a00 */
[----:B------:R-:W1:Y:S01]  /*4e00*/  LDCU.64 UR60, c[0x0][0x890] ;  /* 0x00011200ff3c77ac */ /* 0x000e620008000a00 */
[----:B------:R-:W1:Y:S01]  /*4e10*/  LDCU.128 UR52, c[0x0][0xb10] ;  /* 0x00016200ff3477ac */ /* 0x000e620008000c00 */
[----:B------:R-:W1:Y:S01]  /*4e20*/  LDCU UR56, c[0x0][0x374] ;  /* 0x00006e80ff3877ac */ /* 0x000e620008000800 */
[----:B------:R-:W-:Y:S01]  /*4e30*/  UIADD3 UR63, UPT, UPT, UR44, 0x200, URZ ;  /* 0x000002002c3f7890 */ /* 0x000fe2000fffe0ff */
[----:B-1234-:R-:W-:-:S11]  /*4e40*/  IMAD.IADD R37, R0, 0x1, R37 ;  /* 0x0000000100257824 */ /* 0x01efd600078e0225 */
.L_x_110:
[----:B------:R-:W-:Y:S02]  /*4e50*/  LEA R3, R87, UR44, 0x3 ;  /* 0x0000002c57037c11 */ /* 0x000fe4000f8e18ff */
[----:B------:R-:W-:Y:S02]  /*4e60*/  SHF.L.U32 R0, R91, 0x1f, RZ ;  /* 0x0000001f5b007819 */ /* 0x000fe400000006ff */
[----:B------:R-:W-:Y:S02]  /*4e70*/  LEA R5, R87, UR44, 0x4 ;  /* 0x0000002c57057c11 */ /* 0x000fe4000f8e20ff */
[----:B-1----:R-:W1:Y:S02]  /*4e80*/  SYNCS.PHASECHK.TRANS64.TRYWAIT P0, [R3+URZ+0x60], R0 ;  /* 0x00006000030075a7 */ /* 0x002e6400080011ff */
[----:B-1----:R-:W-:Y:S05]  /*4e90*/  @!P0 BRA `(.L_x_85) ;  /* 0x0000003000508947 */ /* 0x002fea0003800000 */
.L_x_144:
[----:B------:R-:W2:Y:S01]  /*4ea0*/  LDS.128 R4, [R5+0xf0] ;  /* 0x0000f00005047984 */ /* 0x000ea20000000c00 */
[----:B------:R-:W-:Y:S01]  /*4eb0*/  UISETP.GE.AND UP0, UPT, UR42, 0x1, UPT ;  /* 0x000000012a00788c */ /* 0x000fe2000bf06270 */
[----:B------:R-:W-:Y:S01]  /*4ec0*/  @!PT LDS RZ, [RZ] ;  /* 0x00000000fffff984 */ /* 0x000fe20000000800 */
[----:B------:R-:W-:Y:S01]  /*4ed0*/  @!PT LDS RZ, [RZ] ;  /* 0x00000000fffff984 */ /* 0x000fe20000000800 */
[----:B------:R-:W-:Y:S01]  /*4ee0*/  @!PT LDS RZ, [RZ] ;  /* 0x00000000fffff984 */ /* 0x000fe20000000800 */
[----:B------:R-:W-:Y:S01]  /*4ef0*/  @!PT LDS RZ, [RZ] ;  /* 0x00000000fffff984 */ /* 0x000fe20000000800 */
[----:B------:R3:W-:Y:S06]  /*4f00*/  MEMBAR.ALL.CTA ;  /* 0x0000000000007992 */ /* 0x0007ec0000008000 */
[----:B---3--:R-:W3:Y:S01]  /*4f10*/  FENCE.VIEW.ASYNC.S ;  /* 0x00000000000073c6 */ /* 0x008ee20000000000 */
[----:B--2---:R-:W-:Y:S11]  /*4f20*/  LOP3.LUT P0, RZ, R6, 0x1, RZ, 0xc0, !PT ;  /* 0x0000000106ff7812 */ /* 0x004ff6000780c0ff */
[----:B------:R-:W-:Y:S02]  /*4f30*/  @!UPT UIADD3 URZ, UPT, UPT, URZ, URZ, URZ ;  /* 0x000000fffffff290 */ /* 0x000fe4000fffe0ff */
[----:B---3--:R-:W-:Y:S01]  /*4f40*/  VOTEU.ANY UP1, P0 ;  /* 0x0000000000ff7886 */ /* 0x008fe20000020100 */
[----:B------:R-:W-:Y:S01]  /*4f50*/  PLOP3.LUT P0, PT, PT, PT, UP1, 0x80, 0x8 ;  /* 0x000000000008781c */ /* 0x000fe20003f0f018 */
[----:B------:R-:W-:Y:S11]  /*4f60*/  UP2UR UR45, UPR, URZ, 0x2 ;  /* 0x00000002ff2d7883 */ /* 0x000ff60008000000 */
[----:B------:R-:W-:Y:S01]  /*4f70*/  @!UPT UIADD3 URZ, UPT, UPT, URZ, URZ, URZ ;  /* 0x000000fffffff290 */ /* 0x000fe2000fffe0ff */
[----:B-1----:R-:W-:Y:S02]  /*4f80*/  @P0 SHF.R.U32.HI R0, RZ, 0x10, R5 ;  /* 0x00000010ff000819 */ /* 0x002fe40000011605 */
        /* <DEDUP_REMOVED lines=12> */
[----:B------:R-:W2:Y:S01]  /*5050*/  LDCU UR12, c[0x0][0xb20] ;  /* 0x00016400ff0c77ac */ /* 0x000ea20008000800 */
[----:B------:R-:W-:Y:S02]  /*5060*/  UIMAD.WIDE.U32 UR4, UR56, UR55, URZ ;  /* 0x00000037380472a5 */ /* 0x000fe4000f8e00ff */
[----:B------:R-:W-:Y:S02]  /*5070*/  UIMAD.WIDE.U32 UR6, UR57, UR52, URZ ;  /* 0x00000034390672a5 */ /* 0x000fe4000f8e00ff */
[----:B------:R-:W-:Y:S02]  /*5080*/  UISETP.NE.AND UP0, UPT, UR54, 0x1, UPT ;  /* 0x000000013600788c */ /* 0x000fe4000bf05270 */
[----:B------:R-:W-:Y:S02]  /*5090*/  UIMAD.WIDE.U32 UR8, UR37, UR55, URZ ;  /* 0x00000037250872a5 */ /* 0x000fe4000f8e00ff */
[----:B------:R-:W-:Y:S02]  /*50a0*/  UIMAD.WIDE.U32 UR10, UR38, UR52, URZ ;  /* 0x00000034260a72a5 */ /* 0x000fe4000f8e00ff */
[----:B------:R-:W-:Y:S02]  /*50b0*/  UISETP.NE.AND UP1, UPT, UR43, 0x1, UPT ;  /* 0x000000012b00788c */ /* 0x000fe4000bf25270 */
[----:B------:R-:W-:Y:S01]  /*50c0*/  UISETP.NE.AND UP2, UPT, UR42, 0x1, UPT ;  /* 0x000000012a00788c */ /* 0x000fe2000bf45270 */
[----:B------:R-:W-:Y:S02]  /*50d0*/  UMOV UR4, UR5 ;  /* 0x0000000500047c82 */ /* 0x000fe40008000000 */
[----:B--2---:R-:W-:Y:S03]  /*50e0*/  USHF.R.U32.HI UR5, URZ, UR12, UR4 ;  /* 0x0000000cff057299 */ /* 0x004fe60008011604 */
[----:B------:R-:W-:Y:S02]  /*50f0*/  UMOV UR4, UR7 ;  /* 0x0000000700047c82 */ /* 0x000fe40008000000 */
[----:B------:R-:W-:Y:S02]  /*5100*/  USHF.R.U32.HI UR7, URZ, UR53, UR4 ;  /* 0x00000035ff077299 */ /* 0x000fe40008011604 */
[----:B------:R-:W-:Y:S02]  /*5110*/  USEL UR4, UR56, UR5, !UP0 ;  /* 0x0000000538047287 */ /* 0x000fe4000c000000 */
[----:B------:R-:W-:Y:S01]  /*5120*/  USEL UR7, UR57, UR7, !UP1 ;  /* 0x0000000739077287 */ /* 0x000fe2000c800000 */
[----:B------:R-:W-:Y:S01]  /*5130*/  UMOV UR5, UR9 ;  /* 0x0000000900057c82 */ /* 0x000fe20008000000 */
[----:B------:R-:W-:Y:S02]  /*5140*/  UIMAD.WIDE.U32 UR8, UR4, UR40, URZ ;  /* 0x00000028040872a5 */ /* 0x000fe4000f8e00ff */
[----:B------:R-:W-:Y:S03]  /*5150*/  USHF.R.U32.HI UR6, URZ, UR12, UR5 ;  /* 0x0000000cff067299 */ /* 0x000fe60008011605 */
[----:B------:R-:W-:Y:S01]  /*5160*/  UMOV UR5, UR11 ;  /* 0x0000000b00057c82 */ /* 0x000fe20008000000 */
[----:B------:R-:W-:Y:S02]  /*5170*/  UIMAD.WIDE.U32 UR10, UR7, UR40, URZ ;  /* 0x00000028070a72a5 */ /* 0x000fe4000f8e00ff */
[----:B------:R-:W-:Y:S02]  /*5180*/  USHF.R.U32.HI UR12, URZ, UR53, UR5 ;  /* 0x00000035ff0c7299 */ /* 0x000fe40008011605 */
[----:B------:R-:W-:Y:S01]  /*5190*/  USEL UR6, UR37, UR6, !UP0 ;  /* 0x0000000625067287 */ /* 0x000fe2000c000000 */
[----:B------:R-:W-:Y:S02]  /*51a0*/  UMOV UR5, UR9 ;  /* 0x0000000900057c82 */ /* 0x000fe40008000000 */
[----:B------:R-:W-:Y:S01]  /*51b0*/  UMOV UR10, UR11 ;  /* 0x0000000b000a7c82 */ /* 0x000fe20008000000 */
[----:B------:R-:W-:Y:S02]  /*51c0*/  @UP2 USHF.R.U32.HI UR4, URZ, UR41, UR5 ;  /* 0x00000029ff042299 */ /* 0x000fe40008011605 */
[----:B------:R-:W-:Y:S02]  /*51d0*/  @UP2 USHF.R.U32.HI UR7, URZ, UR41, UR10 ;  /* 0x00000029ff072299 */ /* 0x000fe4000801160a */
[----:B------:R-:W-:Y:S02]  /*51e0*/  UIMAD UR4, UR42, UR4, URZ ;  /* 0x000000042a0472a4 */ /* 0x000fe4000f8e02ff */
[----:B------:R-:W-:Y:S02]  /*51f0*/  UIMAD.WIDE.U32 UR10, UR6, UR40, URZ ;  /* 0x00000028060a72a5 */ /* 0x000fe4000f8e00ff */
[----:B------:R-:W-:Y:S02]  /*5200*/  USEL UR5, UR38, UR12, !UP1 ;  /* 0x0000000c26057287 */ /* 0x000fe4000c800000 */
[----:B------:R-:W-:Y:S02]  /*5210*/  UIMAD UR8, UR42, UR7, URZ ;  /* 0x000000072a0872a4 */ /* 0x000fe4000f8e02ff */
[----:B------:R-:W-:Y:S03]  /*5220*/  UISETP.GE.AND UP0, UPT, UR6, UR4, UPT ;  /* 0x000000040600728c */ /* 0x000fe6000bf06270 */
[----:B------:R-:W-:Y:S01]  /*5230*/  UMOV UR4, UR11 ;  /* 0x0000000b00047c82 */ /* 0x000fe20008000000 */
[----:B------:R-:W-:Y:S02]  /*5240*/  UISETP.GE.OR UP0, UPT, UR5, UR8, UP0 ;  /* 0x000000080500728c */ /* 0x000fe40008706670 */
[----:B------:R-:W-:Y:S02]  /*5250*/  USHF.R.U32.HI UR4, URZ, UR41, UR4 ;  /* 0x00000029ff047299 */ /* 0x000fe40008011604 */
[----:B------:R-:W-:Y:S02]  /*5260*/  UIMAD.WIDE.U32 UR8, UR5, UR40, URZ ;  /* 0x00000028050872a5 */ /* 0x000fe4000f8e00ff */
[----:B------:R-:W-:Y:S02]  /*5270*/  USEL UR11, UR6, UR4, !UP2 ;  /* 0x00000004060b7287 */ /* 0x000fe4000d000000 */
[----:B------:R-:W-:Y:S02]  /*5280*/  UIADD3 UR8, UPT, UPT, -UR5, URZ, URZ ;  /* 0x000000ff05087290 */ /* 0x000fe4000fffe1ff */
[----:B------:R-:W-:Y:S01]  /*5290*/  UIADD3 UR10, UPT, UPT, -UR11, URZ, URZ ;  /* 0x000000ff0b0a7290 */ /* 0x000fe2000fffe1ff */
[----:B------:R-:W-:Y:S01]  /*52a0*/  @!UP0 UMOV UR4, UR9 ;  /* 0x0000000900048c82 */ /* 0x000fe20008000000 */
[----:B------:R-:W-:Y:S02]  /*52b0*/  UIADD3 UR9, UPT, UPT, -UR6, URZ, URZ ;  /* 0x000000ff06097290 */ /* 0x000fe4000fffe1ff */
[----:B------:R-:W-:Y:S02]  /*52c0*/  @!UP0 USHF.R.U32.HI UR4, URZ, UR41, UR4 ;  /* 0x00000029ff048299 */ /* 0x000fe40008011604 */
[----:B------:R-:W-:Y:S02]  /*52d0*/  UIMAD UR10, UR42, UR10, UR6 ;  /* 0x0000000a2a0a72a4 */ /* 0x000fe4000f8e0206 */
[----:B------:R-:W-:Y:S04]  /*52e0*/  @!UP0 USEL UR4, UR5, UR4, !UP2 ;  /* 0x0000000405048287 */ /* 0x000fe8000d000000 */
[----:B------:R-:W-:Y:S02]  /*52f0*/  @!UP0 UIMAD UR10, UR7, UR10, UR4 ;  /* 0x0000000a070a82a4 */ /* 0x000fe4000f8e0204 */
[----:B------:R-:W-:Y:S02]  /*5300*/  @!UP0 UIADD3 UR11, UPT, UPT, UR11, -UR4, URZ ;  /* 0x800000040b0b8290 */ /* 0x000fe4000fffe0ff */
[----:B------:R-:W-:Y:S02]  /*5310*/  UIMAD UR7, UR43, UR8, UR38 ;  /* 0x000000082b0772a4 */ /* 0x000fe4000f8e0226 */
[----:B------:R-:W-:Y:S02]  /*5320*/  @!UP0 UIMAD UR6, UR11, UR42, UR5 ;  /* 0x0000002a0b0682a4 */ /* 0x000fe4000f8e0205 */
[----:B------:R-:W-:Y:S01]  /*5330*/  UIMAD UR4, UR54, UR9, UR37 ;  /* 0x00000009360472a4 */ /* 0x000fe2000f8e0225 */
[----:B------:R-:W-:Y:S02]  /*5340*/  @!UP0 UMOV UR5, UR10 ;  /* 0x0000000a00058c82 */ /* 0x000fe40008000000 */
[----:B------:R-:W-:Y:S02]  /*5350*/  UIMAD UR38, UR5, UR43, UR7 ;  /* 0x0000002b052672a4 */ /* 0x000fe4000f8e0207 */
[----:B------:R-:W-:Y:S11]  /*5360*/  UIMAD UR37, UR6, UR54, UR4 ;  /* 0x00000036062572a4 */ /* 0x000ff6000f8e0204 */
[----:B------:R-:W-:Y:S01]  /*5370*/  @!UPT UIADD3 URZ, UPT, UPT, URZ, URZ, URZ ;  /* 0x000000fffffff290 */ /* 0x000fe2000fffe0ff */
.L_x_86:
[----:B------:R-:W-:Y:S01]  /*5380*/  UISETP.NE.AND UP0, UPT, UR39, 0x1, UPT ;  /* 0x000000012700788c */ /* 0x000fe2000bf05270 */
[----:B------:R-:W-:Y:S01]  /*5390*/  IADD3 R87, PT, PT, R87, 0x1, RZ ;  /* 0x0000000157577810 */ /* 0x000fe20007ffe0ff */
[----:B------:R-:W-:Y:S02]  /*53a0*/  USHF.L.U32 UR50, UR20, 0x6, URZ ;  /* 0x0000000614327899 */ /* 0x000fe400080006ff */
[----:B------:R-:W-:Y:S07]  /*53b0*/  USHF.L.U32 UR49, UR30, 0x7, URZ ;  /* 0x000000071e317899 */ /* 0x000fee00080006ff */
[----:B------:R-:W2:Y:S01]  /*53c0*/  @!UP0 LDCU.128 UR12, c[0x0][0xb10] ;  /* 0x00016200ff0c87ac */ /* 0x000ea20008000c00 */
[----:B------:R-:W3:Y:S01]  /*53d0*/  @!UP0 LDCU UR5, c[0x0][0xb0c] ;  /* 0x00016180ff0587ac */ /* 0x000ee20008000800 */
[----:B------:R-:W4:Y:S01]  /*53e0*/  @!UP0 LDCU UR10, c[0x0][0xb20] ;  /* 0x00016400ff0a87ac */ /* 0x000f220008000800 */
[----:B--2---:R-:W-:Y:S02]  /*53f0*/  UIMAD.WIDE.U32 UR8, UR38, UR12, URZ ;  /* 0x0000000c260872a5 */ /* 0x004fe4000f8e00ff */
[----:B------:R-:W-:Y:S02]  /*5400*/  UIMAD.WIDE.U32 UR6, UR37, UR15, URZ ;  /* 0x0000000f250672a5 */ /* 0x000fe4000f8e00ff */
[----:B------:R-:W-:Y:S03]  /*5410*/  @!UP0 UISETP.NE.AND UP1, UPT, UR14, 0x1, UPT ;  /* 0x000000010e00888c */ /* 0x000fe6000bf25270 */
[----:B------:R-:W-:Y:S01]  /*5420*/  @!UP0 UMOV UR4, UR9 ;  /* 0x0000000900048c82 */ /* 0x000fe20008000000 */
[----:B---3--:R-:W-:Y:S02]  /*5430*/  @!UP0 UISETP.NE.AND UP2, UPT, UR5, 0x1, UPT ;  /* 0x000000010500888c */ /* 0x008fe4000bf45270 */
[----:B------:R-:W-:Y:S01]  /*5440*/  @!UP0 USHF.R.U32.HI UR4, URZ, UR13, UR4 ;  /* 0x0000000dff048299 */ /* 0x000fe20008011604 */
[----:B------:R-:W-:Y:S02]  /*5450*/  @!UP0 UMOV UR6, UR7 ;  /* 0x0000000700068c82 */ /* 0x000fe40008000000 */
[----:B----4-:R-:W-:Y:S02]  /*5460*/  @!UP0 USHF.R.U32.HI UR6, URZ, UR10, UR6 ;  /* 0x0000000aff068299 */ /* 0x010fe40008011606 */
[----:B------:R-:W-:Y:S02]  /*5470*/  @!UP0 USEL UR7, UR38, UR4, !UP2 ;  /* 0x0000000426078287 */ /* 0x000fe4000d000000 */
[----:B------:R-:W-:Y:S04]  /*5480*/  @!UP0 USEL UR6, UR37, UR6, !UP1 ;  /* 0x0000000625068287 */ /* 0x000fe8000c800000 */
[----:B------:R-:W-:Y:S02]  /*5490*/  @!UP0 UIADD3 UR4, UPT, UPT, -UR7, UR6, URZ ;  /* 0x0000000607048290 */ /* 0x000fe4000fffe1ff */
[----:B------:R-:W-:Y:S02]  /*54a0*/  @!UP0 UIADD3 UR6, UPT, UPT, UR7, -UR6, URZ ;  /* 0x8000000607068290 */ /* 0x000fe4000fffe0ff */
[----:B------:R-:W-:Y:S02]  /*54b0*/  @!UP0 UIMAD UR38, UR4, UR5, UR38 ;  /* 0x00000005042682a4 */ /* 0x000fe4000f8e0226 */
[----:B------:R-:W-:Y:S02]  /*54c0*/  @!UP0 UIMAD UR37, UR6, UR14, UR37 ;  /* 0x0000000e062582a4 */ /* 0x000fe4000f8e0225 */
[----:B------:R-:W-:Y:S09]  /*54d0*/  ULOP3.LUT UP0, URZ, UR63, 0x1b0, URZ, 0xc0, !UPT ;  /* 0x000001b03fff7892 */ /* 0x000ff2000f80c0ff */
[----:B------:R-:W-:Y:S05]  /*54e0*/  BRA.U !UP0, `(.L_x_87) ;  /* 0x0000000108407547 */ /* 0x000fea000b800000 */
[----:B------:R-:W2:Y:S01]  /*54f0*/  LDCU.64 UR8, c[0x4][0x80] ;  /* 0x01001000ff0877ac */ /* 0x000ea20008000a00 */
[----:B------:R-:W-:Y:S01]  /*5500*/  MOV R3, 0x0 ;  /* 0x0000000000037802 */ /* 0x000fe20000000f00 */
[----:B------:R-:W-:Y:S02]  /*5510*/  HFMA2 R12, -RZ, RZ, 0, 5.9604644775390625e-08 ;  /* 0x00000001ff0c7431 */ /* 0x000fe400000001ff */
[----:B------:R-:W-:Y:S02]  /*5520*/  IMAD.MOV.U32 R8, RZ, RZ, 0x70 ;  /* 0x00000070ff087424 */ /* 0x000fe400078e00ff */
[----:B------:R-:W-:Y:S01]  /*5530*/  IMAD.MOV.U32 R13, RZ, RZ, RZ ;  /* 0x000000ffff0d7224 */ /* 0x000fe200078e00ff */
[----:B------:R-:W3:Y:S01]  /*5540*/  LDCU.64 UR6, c[0x4][0x88] ;  /* 0x01001100ff0677ac */ /* 0x000ee20008000a00 */
[----:B------:R-:W4:Y:S01]  /*5550*/  LDC.64 R2, c[0x4][R3] ;  /* 0x0100000003027b82 */ /* 0x000f220000000a00 */
[----:B------:R-:W1:Y:S01]  /*5560*/  LDCU.64 UR4, c[0x4][0x8] ;  /* 0x01000100ff0477ac */ /* 0x000e620008000a00 */
[----:B--2---:R-:W-:Y:S01]  /*5570*/  MOV R5, UR9 ;  /* 0x0000000900057c02 */ /* 0x004fe20008000f00 */
[----:B------:R-:W-:Y:S01]  /*5580*/  IMAD.U32 R4, RZ, RZ, UR8 ;  /* 0x00000008ff047e24 */ /* 0x000fe2000f8e00ff */
[----:B---3--:R-:W-:Y:S01]  /*5590*/  MOV R7, UR7 ;  /* 0x0000000700077c02 */ /* 0x008fe20008000f00 */
[----:B------:R-:W-:Y:S01]  /*55a0*/  IMAD.U32 R6, RZ, RZ, UR6 ;  /* 0x00000006ff067e24 */ /* 0x000fe2000f8e00ff */
[----:B-1----:R-:W-:Y:S01]  /*55b0*/  MOV R11, UR5 ;  /* 0x00000005000b7c02 */ /* 0x002fe20008000f00 */
[----:B------:R-:W-:Y:S02]  /*55c0*/  IMAD.U32 R10, RZ, RZ, UR4 ;  /* 0x00000004ff0a7e24 */ /* 0x000fe4000f8e00ff */
[----:B------:R-:W-:Y:S07]  /*55d0*/  LEPC R20, `(.L_x_87) ;  /* 0x000000001014794e */ /* 0x000fee0000000000 */
[----:B----45:R-:W-:Y:S05]  /*55e0*/  CALL.ABS.NOINC R2 ;  /* 0x0000000002007343 */ /* 0x030fea0003c00000 */
.L_x_87:
[----:B------:R-:W-:Y:S01]  /*55f0*/  LOP3.LUT P0, RZ, R94, 0x1b0, RZ, 0xc0, !PT ;  /* 0x000001b05eff7812 */ /* 0x000fe2000780c0ff */
[----:B------:R-:W-:Y:S11]  /*5600*/  BSSY.RECONVERGENT B6, `(.L_x_88) ;  /* 0x0000013000067945 */ /* 0x000ff60003800200 */
[----:B------:R-:W-:Y:S01]  /*5610*/  @!UPT UIADD3 URZ, UPT, UPT, URZ, URZ, URZ ;  /* 0x000000fffffff290 */ /* 0x000fe2000fffe0ff */
[----:B------:R-:W-:Y:S05]  /*5620*/  @!P0 BRA `(.L_x_89) ;  /* 0x0000000000408947 */ /* 0x000fea0003800000 */
        /* <DEDUP_REMOVED lines=16> */
.L_x_89:
[----:B------:R-:W-:Y:S05]  /*5730*/  BSYNC.RECONVERGENT B6 ;  /* 0x0000000000067941 */ /* 0x000fea0003800200 */
.L_x_88:
[----:B------:R-:W-:Y:S01]  /*5740*/  R2UR UR4, R86 ;  /* 0x00000000560472ca */ /* 0x000fe200000e0000 */
[----:B------:R-:W-:Y:S01]  /*5750*/  UISETP.NE.U32.AND UP0, UPT, UR60, URZ, UPT ;  /* 0x000000ff3c00728c */ /* 0x000fe2000bf05070 */
[----:B------:R-:W-:Y:S02]  /*5760*/  ISETP.NE.U32.AND P4, PT, R82, RZ, PT ;  /* 0x000000ff5200720c */ /* 0x000fe40003f85070 */
[----:B------:R-:W-:Y:S01]  /*5770*/  ISETP.NE.U32.AND P2, PT, RZ, UR46, PT ;  /* 0x0000002eff007c0c */ /* 0x000fe2000bf45070 */
[----:B------:R-:W-:Y:S01]  /*5780*/  UISETP.NE.AND.EX UP1, UPT, UR61, URZ, UPT, UP0 ;  /* 0x000000ff3d00728c */ /* 0x000fe2000bf25300 */
[----:B------:R-:W-:Y:S01]  /*5790*/  ISETP.NE.AND.EX P4, PT, R83, RZ, PT, P4 ;  /* 0x000000ff5300720c */ /* 0x000fe20003f85340 */
[----:B------:R-:W-:Y:S01]  /*57a0*/  UPLOP3.LUT UP0, UPT, UPT, UPT, UPT, 0x40, 0x4 ;  /* 0x000000000004789c */ /* 0x000fe20003f0e870 */
[----:B------:R-:W-:Y:S05]  /*57b0*/  ISETP.NE.AND.EX P2, PT, RZ, UR47, PT, P2 ;  /* 0x0000002fff007c0c */ /* 0x000fea000bf45320 */
[----:B------:R-:W-:Y:S06]  /*57c0*/  UISETP.NE.AND UP2, UPT, UR4, URZ, UPT ;  /* 0x000000ff0400728c */ /* 0x000fec000bf45270 */
[----:B------:R-:W-:Y:S05]  /*57d0*/  PLOP3.LUT P1, PT, PT, PT, UP2, 0x80, 0x8 ;  /* 0x000000000008781c */ /* 0x000fea0003f2f028 */
[----:B------:R-:W-:Y:S06]  /*57e0*/  @UP2 UPLOP3.LUT UP0, UPT, UPT, UPT, UP1, 0x80, 0x8 ;  /* 0x000000000008289c */ /* 0x000fec0003f0f010 */
[----:B------:R-:W-:Y:S01]  /*57f0*/  PLOP3.LUT P0, PT, PT, PT, UP0, 0x80, 0x8 ;  /* 0x000000000008781c */ /* 0x000fe20003f0f008 */
[----:B------:R-:W-:Y:S01]  /*5800*/  @!UPT UIADD3 URZ, UPT, UPT, URZ, URZ, URZ ;  /* 0x000000fffffff290 */ /* 0x000fe2000fffe0ff */
[----:B------:R-:W-:Y:S11]  /*5810*/  BRA.U !UP1, `(.L_x_90) ;  /* 0x00000001093c7547 */ /* 0x000ff6000b800000 */
[----:B------:R-:W-:Y:S01]  /*5820*/  UISETP.NE.U32.AND UP0, UPT, UR46, URZ, UPT ;  /* 0x000000ff2e00728c */ /* 0x000fe2000bf05070 */
[----:B-1----:R-:W-:Y:S01]  /*5830*/  HFMA2 R0, -RZ, RZ, 0, 5.9604644775390625e-08 ;  /* 0x00000001ff007431 */ /* 0x002fe200000001ff */
[----:B------:R-:W1:Y:S01]  /*5840*/  LDCU.64 UR8, c[0x0][0x358] ;  /* 0x00006b00ff0877ac */ /* 0x000e620008000a00 */
[----:B------:R-:W-:Y:S01]  /*5850*/  IMAD.MOV.U32 R84, RZ, RZ, 0x1 ;  /* 0x00000001ff547424 */ /* 0x000fe200078e00ff */
[----:B------:R-:W-:Y:S06]  /*5860*/  UISETP.NE.AND.EX UP0, UPT, UR47, URZ, UPT, UP0 ;  /* 0x000000ff2f00728c */ /* 0x000fec000bf05300 */
        /* <DEDUP_REMOVED lines=9> */
[----:B--23--:R-:W-:Y:S02]  /*5900*/  @!P3 IMAD.U32 R41, RZ, RZ, UR4 ;  /* 0x00000004ff29be24 */ /* 0x00cfe4000f8e00ff */
.L_x_90:
[----:B------:R-:W-:Y:S05]  /*5910*/  @!P4 BRA `(.L_x_91) ;  /* 0x000000000024c947 */ /* 0x000fea0003800000 */
[----:B------:R-:W-:Y:S01]  /*5920*/  ISETP.NE.U32.AND P3, PT, R80, RZ, PT ;  /* 0x000000ff5000720c */ /* 0x000fe20003f65070 */
[----:B------:R-:W2:Y:S03]  /*5930*/  LDCU.64 UR4, c[0x0][0x358] ;  /* 0x00006b00ff0477ac */ /* 0x000ea60008000a00 */
[----:B------:R-:W-:Y:S11]  /*5940*/  ISETP.NE.AND.EX P3, PT, R81, RZ, PT, P3 ;  /* 0x000000ff5100720c */ /* 0x000ff60003f65330 */
[----:B------:R-:W-:Y:S02]  /*5950*/  @!UPT UIADD3 URZ, UPT, UPT, URZ, URZ, URZ ;  /* 0x000000fffffff290 */ /* 0x000fe4000fffe0ff */
[----:B------:R-:W3:Y:S01]  /*5960*/  @P3 LDC.64 R2, c[0x0][0x8a8] ;  /* 0x00022a00ff023b82 */ /* 0x000ee20000000a00 */
[----:B-1----:R-:W-:Y:S04]  /*5970*/  @P3 IMAD R0, R82, UR36, RZ ;  /* 0x0000002452003c24 */ /* 0x002fe8000f8e02ff */
[----:B---3--:R-:W-:Y:S05]  /*5980*/  @P3 IMAD.WIDE R2, R0, 0x4, R2 ;  /* 0x0000000400023825 */ /* 0x008fea00078e0202 */
[----:B--2--5:R2:W5:Y:S02]  /*5990*/  @P3 LDG.E R38, desc[UR4][R2.64] ;  /* 0x0000000402263981 */ /* 0x024564000c1e1900 */
[----:B--2---:R-:W3:Y:S02]  /*59a0*/  @!P3 LDC R38, c[0x0][0x8a0] ;  /* 0x00022800ff26bb82 */ /* 0x004ee40000000800 */
.L_x_91:
[----:B-----5:R-:W-:Y:S01]  /*59b0*/  FSETP.NEU.AND P4, PT, R41, RZ, PT ;  /* 0x000000ff2900720b */ /* 0x020fe20003f8d000 */
[----:B------:R-:W-:Y:S01]  /*59c0*/  BSSY B1, `(.L_x_92) ;  /* 0x0000042000017945 */ /* 0x000fe20003800000 */
[----:B------:R-:W-:Y:S01]  /*59d0*/  SEL R5, RZ, 0xffffffff, P2 ;  /* 0xffffffffff057807 */ /* 0x000fe20001000000 */
[----:B------:R-:W-:Y:S01]  /*59e0*/  IMAD.MOV.U32 R102, RZ, RZ, 0x1 ;  /* 0x00000001ff667424 */ /* 0x000fe200078e00ff */
[----:B------:R-:W-:Y:S02]  /*59f0*/  LOP3.LUT P3, RZ, R84, 0xff, RZ, 0xc0, !PT ;  /* 0x000000ff54ff7812 */ /* 0x000fe4000786c0ff */
[----:B------:R-:W-:Y:S02]  /*5a00*/  CS2R R78, SRZ ;  /* 0x00000000004e7805 */ /* 0x000fe4000001ff00 */
[----:B------:R-:W-:Y:S02]  /*5a10*/  @P1 SEL R4, RZ, 0xffffffff, P4 ;  /* 0xffffffffff041807 */ /* 0x000fe40002000000 */
[----:B------:R-:W-:Y:S02]  /*5a20*/  CS2R R76, SRZ ;  /* 0x00000000004c7805 */ /* 0x000fe4000001ff00 */
[----:B------:R-:W-:Y:S02]  /*5a30*/  LEA R2, R90, UR44, 0x3 ;  /* 0x0000002c5a027c11 */ /* 0x000fe4000f8e18ff */
[----:B------:R-:W-:Y:S02]  /*5a40*/  CS2R R74, SRZ ;  /* 0x00000000004a7805 */ /* 0x000fe4000001ff00 */
[----:B------:R-:W-:Y:S02]  /*5a50*/  @P0 SEL R4, R5, R4, !P3 ;  /* 0x0000000405040207 */ /* 0x000fe40005800000 */
[----:B------:R-:W-:Y:S02]  /*5a60*/  CS2R R72, SRZ ;  /* 0x0000000000487805 */ /* 0x000fe4000001ff00 */
[----:B------:R-:W-:Y:S02]  /*5a70*/  LEA R100, R36, UR44, 0x3 ;  /* 0x0000002c24647c11 */ /* 0x000fe4000f8e18ff */
[----:B------:R-:W-:Y:S02]  /*5a80*/  @P1 LOP3.LUT R4, R4, 0x1, RZ, 0xc0, !PT ;  /* 0x0000000104041812 */ /* 0x000fe400078ec0ff */
[----:B------:R-:W-:Y:S02]  /*5a90*/  SHF.L.U32 R3, R92, 0x1f, RZ ;  /* 0x0000001f5c037819 */ /* 0x000fe400000006ff */
[----:B------:R-:W-:Y:S02]  /*5aa0*/  ISETP.NE.U32.OR P6, PT, R4, 0x1, !P1 ;  /* 0x000000010400780c */ /* 0x000fe40004fc5470 */
[----:B------:R-:W-:Y:S02]  /*5ab0*/  PLOP3.LUT P2, PT, PT, PT, UP1, 0x80, 0x8 ;  /* 0x000000000008781c */ /* 0x000fe40003f4f018 */
[C---:B------:R-:W-:Y:S02]  /*5ac0*/  LEA.HI R39, R36.reuse, R36, RZ, 0x1 ;  /* 0x0000002424277211 */ /* 0x040fe400078f08ff */
[----:B------:R-:W-:Y:S02]  /*5ad0*/  SEL R4, RZ, 0xffffffff, P4 ;  /* 0xffffffffff047807 */ /* 0x000fe40002000000 */
[----:B------:R-:W-:Y:S01]  /*5ae0*/  P2R R96, PR, RZ, 0x40 ;  /* 0x00000040ff607803 */ /* 0x000fe20000000000 */
[C---:B-1----:R-:W-:Y:S01]  /*5af0*/  IMAD.SHL.U32 R0, R39.reuse, 0x40, RZ ;  /* 0x0000004027007824 */ /* 0x042fe200078e00ff */
[----:B------:R-:W-:Y:S03]  /*5b00*/  LOP3.LUT R39, R39, 0xffe, RZ, 0xc0, !PT ;  /* 0x00000ffe27277812 */ /* 0x000fe600078ec0ff */
[----:B------:R-:W-:Y:S02]  /*5b10*/  @P6 SHF.L.U32 R7, R89, 0x1f, RZ ;  /* 0x0000001f59076819 */ /* 0x000fe400000006ff */
[----:B------:R-:W-:Y:S01]  /*5b20*/  @P2 SEL R4, R5, R4, !P3 ;  /* 0x0000000405042207 */ /* 0x000fe20005800000 */
[----:B------:R-:W-:Y:S01]  /*5b30*/  IMAD.IADD R39, R36, 0x1, -R39 ;  /* 0x0000000124277824 */ /* 0x000fe200078e0a27 */
[----:B------:R-:W1:Y:S01]  /*5b40*/  @P6 SYNCS.PHASECHK.TRANS64.TRYWAIT P1, [R2+URZ+0x30], R7 ;  /* 0x00003007020065a7 */ /* 0x000e6200080211ff */
[----:B------:R-:W-:Y:S02]  /*5b50*/  LOP3.LUT R0, R0, 0xffffff80, RZ, 0xc0, !PT ;  /* 0xffffff8000007812 */ /* 0x000fe400078ec0ff */
[----:B------:R-:W-:Y:S03]  /*5b60*/  LOP3.LUT R4, R4, 0x1, RZ, 0xc0, !PT ;  /* 0x0000000104047812 */ /* 0x000fe600078ec0ff */
[----:B------:R-:W-:Y:S01]  /*5b70*/  IMAD.IADD R0, R37, 0x1, R0 ;  /* 0x0000000125007824 */ /* 0x000fe200078e0200 */
[----:B------:R-:W-:Y:S03]  /*5b80*/  ISETP.NE.U32.AND P5, PT, R4, 0x1, PT ;  /* 0x000000010400780c */ /* 0x000fe60003fa5070 */
[----:B------:R-:W-:Y:S01]  /*5b90*/  IMAD R39, R39, 0x100000, R0 ;  /* 0x0010000027277824 */ /* 0x000fe200078e0200 */
[----:B------:R-:W-:Y:S01]  /*5ba0*/  P2R R103, PR, RZ, 0x20 ;  /* 0x00000020ff677803 */ /* 0x000fe20000000000 */
[----:B------:R2:W4:Y:S01]  /*5bb0*/  SYNCS.PHASECHK.TRANS64.TRYWAIT P0, [R100+URZ+0x80], R3 ;  /* 0x00008003640075a7 */ /* 0x00052200080011ff */
[----:B-1----:R-:W-:Y:S01]  /*5bc0*/  @P6 SEL R102, RZ, 0x1, !P1 ;  /* 0x00000001ff666807 */ /* 0x002fe20004800000 */
[----:B--2---:R-:W-:Y:S06]  /*5bd0*/  @!P6 BRA `(.L_x_93) ;  /* 0x000000000080e947 */ /* 0x004fec0003800000 */
[----:B------:R-:W-:Y:S01]  /*5be0*/  @P5 IMAD R6, R90, 0x1000, R71 ;  /* 0x000010005a065824 */ /* 0x000fe200078e0247 */
[----:B------:R-:W1:Y:S01]  /*5bf0*/  S2R R0, SR_CgaCtaId ;  /* 0x0000000000007919 */ /* 0x000e620000008800 */
[----:B------:R-:W-:Y:S01]  /*5c00*/  ISETP.NE.AND P1, PT, R102, RZ, PT ;  /* 0x000000ff6600720c */ /* 0x000fe20003f25270 */
[----:B------:R-:W-:Y:S01]  /*5c10*/  BSSY B0, `(.L_x_94) ;  /* 0x000000b000007945 */ /* 0x000fe20003800000 */
[----:B------:R-:W-:Y:S01]  /*5c20*/  @P5 VIADD R4, R6, UR44 ;  /* 0x0000002c06045c36 */ /* 0x000fe20008000000 */
[----:B------:R-:W-:Y:S02]  /*5c30*/  CS2R R74, SRZ ;  /* 0x00000000004a7805 */ /* 0x000fe4000001ff00 */
[----:B------:R-:W-:Y:S02]  /*5c40*/  CS2R R72, SRZ ;  /* 0x0000000000487805 */ /* 0x000fe4000001ff00 */
[----:B------:R-:W-:Y:S01]  /*5c50*/  CS2R R78, SRZ ;  /* 0x00000000004e7805 */ /* 0x000fe2000001ff00 */
[----:B------:R-:W-:Y:S01]  /*5c60*/  @P5 IMAD R4, R93, -0x10, R4 ;  /* 0xfffffff05d045824 */ /* 0x000fe200078e0204 */
[----:B------:R-:W-:Y:S04]  /*5c70*/  CS2R R76, SRZ ;  /* 0x00000000004c7805 */ /* 0x000fe8000001ff00 */
[----:B------:R-:W-:Y:S05]  /*5c80*/  @P1 BRA `(.L_x_95) ;  /* 0x00000000000c1947 */ /* 0x000fea0003800000 */
[----:B------:R-:W-:Y:S04]  /*5c90*/  SHF.L.U32 R5, R89, 0x1f, RZ ;  /* 0x0000001f59057819 */ /* 0x000fe800000006ff */
[----:B------:R-:W2:Y:S02]  /*5ca0*/  SYNCS.PHASECHK.TRANS64.TRYWAIT P1, [R2+URZ+0x30], R5 ;  /* 0x00003005020075a7 */ /* 0x000ea400080211ff */
[----:B--2---:R-:W-:Y:S05]  /*5cb0*/  @!P1 BRA `(.L_x_96) ;  /* 0x0000002000dc9947 */ /* 0x004fea0003800000 */
.L_x_95:
[----:B------:R-:W-:Y:S05]  /*5cc0*/  BSYNC B0 ;  /* 0x0000000000007941 */ /* 0x000fea0003800000 */
.L_x_94:
[----:B------:R-:W-:Y:S01]  /*5cd0*/  ISETP.NE.AND P1, PT, R103, RZ, PT ;  /* 0x000000ff6700720c */ /* 0x000fe20003f25270 */
[----:B--2---:R-:W-:Y:S02]  /*5ce0*/  VIADD R5, R2, 0x40 ;  /* 0x0000004002057836 */ /* 0x004fe40000000000 */
[----:B------:R-:W-:Y:S03]  /*5cf0*/  VIADD R90, R90, 0x1 ;  /* 0x000000015a5a7836 */ /* 0x000fe60000000000 */
[----:B-1----:R-:W-:Y:S07]  /*5d00*/  PRMT R0, R0, 0x654, R5 ;  /* 0x0000065400007816 */ /* 0x002fee0000000005 */
[----:B------:R1:W2:Y:S04]  /*5d10*/  @P1 LDS.128 R72, [R6+UR44+0x200] ;  /* 0x0002002c06481984 */ /* 0x0002a80008000c00 */
[----:B------:R1:W1:Y:S01]  /*5d20*/  @P1 LDS.128 R76, [R4+0x210] ;  /* 0x00021000044c1984 */ /* 0x0002620000000c00 */
[C---:B------:R-:W-:Y:S01]  /*5d30*/  ISETP.NE.AND P1, PT, R90.reuse, 0x2, PT ;  /* 0x000000025a00780c */ /* 0x040fe20003f25270 */
[----:B------:R-:W-:Y:S01]  /*5d40*/  @!PT LDS RZ, [RZ] ;  /* 0x00000000fffff984 */ /* 0x000fe20000000800 */
[----:B------:R-:W-:Y:S01]  /*5d50*/  @!PT LDS RZ, [RZ] ;  /* 0x00000000fffff984 */ /* 0x000fe20000000800 */
[----:B------:R-:W-:Y:S01]  /*5d60*/  @!PT LDS RZ, [RZ] ;  /* 0x00000000fffff984 */ /* 0x000fe20000000800 */
[----:B------:R-:W-:Y:S01]  /*5d70*/  @!PT LDS RZ, [RZ] ;  /* 0x00000000fffff984 */ /* 0x000fe20000000800 */
[----:B------:R5:W-:Y:S06]  /*5d80*/  MEMBAR.ALL.CTA ;  /* 0x0000000000007992 */ /* 0x000bec0000008000 */
[----:B-----5:R-:W5:Y:S01]  /*5d90*/  FENCE.VIEW.ASYNC.S ;  /* 0x00000000000073c6 */ /* 0x020f620000000000 */
[----:B------:R-:W-:Y:S01]  /*5da0*/  SEL R90, R90, RZ, P1 ;  /* 0x000000ff5a5a7207 */ /* 0x000fe20000800000 */
[----:B-----5:R5:W-:Y:S02]  /*5db0*/  SYNCS.ARRIVE.TRANS64.RED.A1T0 RZ, [R0+URZ], RZ ;  /* 0x000000ff00ff79a7 */ /* 0x020be400081004ff */
[----:B-----5:R-:W-:Y:S04]  /*5dc0*/  SEL R0, RZ, 0x1, P1 ;  /* 0x00000001ff007807 */ /* 0x020fe80000800000 */
[----:B--2---:R-:W-:Y:S02]  /*5dd0*/  LOP3.LUT R89, R89, R0, RZ, 0x3c, !PT ;  /* 0x0000000059597212 */ /* 0x004fe400078e3cff */
.L_x_93:
[----:B------:R-:W-:Y:S05]  /*5de0*/  BSYNC B1 ;  /* 0x0000000000017941 */ /* 0x000fea0003800000 */
.L_x_92:
[----:B------:R-:W-:Y:S04]  /*5df0*/  SHF.R.U32.HI R0, RZ, 0x15, R39 ;  /* 0x00000015ff007819 */ /* 0x000fe80000011627 */
[----:B------:R-:W-:Y:S01]  /*5e00*/  LOP3.LUT P1, RZ, R0, 0x3, R85, 0x48, !PT ;  /* 0x0000000300ff7812 */ /* 0x000fe20007824855 */
[----:B------:R-:W-:Y:S01]  /*5e10*/  @!UPT UIADD3 URZ, UPT, UPT, URZ, URZ, URZ ;  /* 0x000000fffffff290 */ /* 0x000fe2000fffe0ff */
[----:B----4-:R-:W-:Y:S11]  /*5e20*/  @P0 BRA `(.L_x_97) ;  /* 0x0000000000080947 */ /* 0x010ff60003800000 */
[----:B------:R-:W2:Y:S02]  /*5e30*/  SYNCS.PHASECHK.TRANS64.TRYWAIT P0, [R100+URZ+0x80], R3 ;  /* 0x00008003640075a7 */ /* 0x000ea400080011ff */
[----:B--2---:R-:W-:Y:S05]  /*5e40*/  @!P0 BRA `(.L_x_98) ;  /* 0x00000020008c8947 */ /* 0x004fea0003800000 */
.L_x_97:
[----:B------:R-:W-:Y:S05]  /*5e50*/  @!P1 BRA `(.L_x_99) ;  /* 0x0000000000409947 */ /* 0x000fea0003800000 */
[----:B------:R-:W4:Y:S01]  /*5e60*/  LDCU.64 UR8, c[0x4][0x70] ;  /* 0x01000e00ff0877ac */ /* 0x000f220008000a00 */
[----:B--2---:R-:W-:Y:S01]  /*5e70*/  MOV R3, 0x0 ;  /* 0x0000000000037802 */ /* 0x004fe20000000f00 */
[----:B------:R-:W-:Y:S02]  /*5e80*/  HFMA2 R12, -RZ, RZ, 0, 5.9604644775390625e-08 ;  /* 0x00000001ff0c7431 */ /* 0x000fe400000001ff */
[----:B------:R-:W-:Y:S02]  /*5e90*/  IMAD.MOV.U32 R8, RZ, RZ, 0x192 ;  /* 0x00000192ff087424 */ /* 0x000fe400078e00ff */
[----:B------:R-:W-:Y:S01]  /*5ea0*/  IMAD.MOV.U32 R13, RZ, RZ, RZ ;  /* 0x000000ffff0d7224 */ /* 0x000fe200078e00ff */
[----:B------:R-:W2:Y:S01]  /*5eb0*/  LDCU.64 UR6, c[0x4][0x78] ;  /* 0x01000f00ff0677ac */ /* 0x000ea20008000a00 */
[----:B------:R-:W3:Y:S01]  /*5ec0*/  LDC.64 R2, c[0x4][R3] ;  /* 0x0100000003027b82 */ /* 0x000ee20000000a00 */
[----:B------:R-:W5:Y:S01]  /*5ed0*/  LDCU.64 UR4, c[0x4][0x10] ;  /* 0x01000200ff0477ac */ /* 0x000f620008000a00 */
[----:B----4-:R-:W-:Y:S01]  /*5ee0*/  MOV R5, UR9 ;  /* 0x0000000900057c02 */ /* 0x010fe20008000f00 */
[----:B-1----:R-:W-:Y:S01]  /*5ef0*/  IMAD.U32 R4, RZ, RZ, UR8 ;  /* 0x00000008ff047e24 */ /* 0x002fe2000f8e00ff */
[----:B--2---:R-:W-:Y:S01]  /*5f00*/  MOV R7, UR7 ;  /* 0x0000000700077c02 */ /* 0x004fe20008000f00 */
[----:B------:R-:W-:Y:S01]  /*5f10*/  IMAD.U32 R6, RZ, RZ, UR6 ;  /* 0x00000006ff067e24 */ /* 0x000fe2000f8e00ff */
[----:B-----5:R-:W-:Y:S01]  /*5f20*/  MOV R11, UR5 ;  /* 0x00000005000b7c02 */ /* 0x020fe20008000f00 */
[----:B------:R-:W-:Y:S02]  /*5f30*/  IMAD.U32 R10, RZ, RZ, UR4 ;  /* 0x00000004ff0a7e24 */ /* 0x000fe4000f8e00ff */
[----:B------:R-:W-:Y:S07]  /*5f40*/  LEPC R20, `(.L_x_99) ;  /* 0x000000001014794e */ /* 0x000fee0000000000 */
[----:B---3--:R-:W-:Y:S05]  /*5f50*/  CALL.ABS.NOINC R2 ;  /* 0x0000000002007343 */ /* 0x008fea0003c00000 */
.L_x_99:
[-C--:B------:R-:W-:Y:S01]  /*5f60*/  F2FP.F16.E4M3.UNPACK_B R42, R72.reuse ;  /* 0x00000048ff2a723e */ /* 0x080fe200020006ff */
[----:B------:R-:W-:Y:S05]  /*5f70*/  WARPSYNC.ALL ;  /* 0x0000000000007948 */ /* 0x000fea0003800000 */
[----:B------:R-:W-:Y:S01]  /*5f80*/  R2UR UR4, R39 ;  /* 0x00000000270472ca */ /* 0x000fe200000e0000 */
[--C-:B------:R-:W-:Y:S01]  /*5f90*/  HADD2.F32 R40, -RZ, R42.reuse.H0_H0 ;  /* 0x2000002aff287230 */ /* 0x100fe20000004100 */
[----:B------:R-:W-:Y:S01]  /*5fa0*/  F2FP.F16.E4M3.UNPACK_B R43, R72.H1 ;  /* 0x00000048ff2b723e */ /* 0x000fe200030006ff */
[----:B------:R-:W-:Y:S01]  /*5fb0*/  HADD2.F32 R42, -RZ, R42.H1_H1 ;  /* 0x3000002aff2a7230 */ /* 0x000fe20000004100 */
[-C--:B------:R-:W-:Y:S01]  /*5fc0*/  F2FP.F16.E4M3.UNPACK_B R45, R73.reuse ;  /* 0x00000049ff2d723e */ /* 0x080fe200020006ff */
[----:B------:R-:W-:Y:S01]  /*5fd0*/  BSSY.RECONVERGENT B0, `(.L_x_100) ;  /* 0x0000099000007945 */ /* 0x000fe20003800200 */
[----:B------:R-:W-:Y:S01]  /*5fe0*/  F2FP.F16.E4M3.UNPACK_B R47, R73.H1 ;  /* 0x00000049ff2f723e */ /* 0x000fe200030006ff */
[--C-:B------:R-:W-:Y:S01]  /*5ff0*/  HADD2.F32 R44, -RZ, R43.reuse.H0_H0 ;  /* 0x2000002bff2c7230 */ /* 0x100fe20000004100 */
[-C--:B------:R-:W-:Y:S01]  /*6000*/  F2FP.F16.E4M3.UNPACK_B R49, R74.reuse ;  /* 0x0000004aff31723e */ /* 0x080fe200020006ff */
[----:B------:R-:W-:Y:S01]  /*6010*/  HADD2.F32 R46, -RZ, R43.H1_H1 ;  /* 0x3000002bff2e7230 */ /* 0x000fe20000004100 */
[----:B------:R-:W-:Y:S01]  /*6020*/  F2FP.F16.E4M3.UNPACK_B R51, R74.H1 ;  /* 0x0000004aff33723e */ /* 0x000fe200030006ff */
[--C-:B------:R-:W-:Y:S01]  /*6030*/  HADD2.F32 R43, -RZ, R45.reuse.H0_H0 ;  /* 0x2000002dff2b7230 */ /* 0x100fe20000004100 */
[-C--:B------:R-:W-:Y:S01]  /*6040*/  F2FP.F16.E4M3.UNPACK_B R53, R75.reuse ;  /* 0x0000004bff35723e */ /* 0x080fe200020006ff */
[----:B-1----:R-:W-:Y:S01]  /*6050*/  LDTM.16dp32bit_t0_t15.x32 R4, tmem[UR4] ;  /* 0x00000004000479ee */ /* 0x002fe20008a80000 */
[----:B------:R-:W3:Y:S01]  /*6060*/  LDTM.16dp32bit_t16_t31.x32 R4, tmem[UR4+0x20] ;  /* 0x00002004000479ee */ /* 0x000ee20008aa0000 */
[----:B------:R-:W-:Y:S01]  /*6070*/  ISETP.NE.AND P6, PT, R96, RZ, PT ;  /* 0x000000ff6000720c */ /* 0x000fe20003fc5270 */
[----:B------:R-:W-:Y:S01]  /*6080*/  HADD2.F32 R48, -RZ, R45.H1_H1 ;  /* 0x3000002dff307230 */ /* 0x000fe20000004100 */
[----:B------:R-:W-:Y:S01]  /*6090*/  IADD3 R109, PT, PT, R71, UR44, RZ ;  /* 0x0000002c476d7c10 */ /* 0x000fe2000fffe0ff */
[----:B------:R-:W-:Y:S01]  /*60a0*/  HADD2.F32 R52, -RZ, R49.H1_H1 ;  /* 0x30000031ff347230 */ /* 0x000fe20000004100 */
[----:B------:R-:W-:Y:S01]  /*60b0*/  SHF.L.U32 R108, R88, 0x4, RZ ;  /* 0x00000004586c7819 */ /* 0x000fe200000006ff */
[----:B------:R-:W-:Y:S01]  /*60c0*/  HADD2.F32 R56, -RZ, R53.H1_H1 ;  /* 0x30000035ff387230 */ /* 0x000fe20000004100 */
[----:B------:R-:W-:Y:S01]  /*60d0*/  F2FP.F16.E4M3.UNPACK_B R55, R75.H1 ;  /* 0x0000004bff37723e */ /* 0x000fe200030006ff */
[--C-:B------:R-:W-:Y:S01]  /*60e0*/  HADD2.F32 R45, -RZ, R47.reuse.H0_H0 ;  /* 0x2000002fff2d7230 */ /* 0x100fe20000004100 */
[----:B------:R-:W-:Y:S01]  /*60f0*/  IADD3 R101, PT, PT, R109, R108, RZ ;  /* 0x0000006c6d657210 */ /* 0x000fe20007ffe0ff */
[----:B------:R-:W-:Y:S01]  /*6100*/  HADD2.F32 R50, -RZ, R47.H1_H1 ;  /* 0x3000002fff327230 */ /* 0x000fe20000004100 */
[-C--:B------:R-:W-:Y:S01]  /*6110*/  F2FP.F16.E4M3.UNPACK_B R57, R76.reuse ;  /* 0x0000004cff39723e */ /* 0x080fe200020006ff */
[----:B------:R-:W-:Y:S01]  /*6120*/  HADD2.F32 R47, -RZ, R49.H0_H0 ;  /* 0x20000031ff2f7230 */ /* 0x000fe20000004100 */
[----:B------:R-:W-:Y:S01]  /*6130*/  F2FP.F16.E4M3.UNPACK_B R59, R76.H1 ;  /* 0x0000004cff3b723e */ /* 0x000fe200030006ff */
[----:B------:R-:W-:Y:S01]  /*6140*/  HADD2.F32 R49, -RZ, R51.H0_H0 ;  /* 0x20000033ff317230 */ /* 0x000fe20000004100 */
[-C--:B------:R-:W-:Y:S01]  /*6150*/  F2FP.F16.E4M3.UNPACK_B R61, R77.reuse ;  /* 0x0000004dff3d723e */ /* 0x080fe200020006ff */
[----:B------:R-:W-:Y:S01]  /*6160*/  HADD2.F32 R60, -RZ, R57.H1_H1 ;  /* 0x30000039ff3c7230 */ /* 0x000fe20000004100 */
[----:B------:R-:W-:Y:S01]  /*6170*/  F2FP.F16.E4M3.UNPACK_B R63, R77.H1 ;  /* 0x0000004dff3f723e */ /* 0x000fe200030006ff */
[----:B------:R-:W-:Y:S01]  /*6180*/  HADD2.F32 R54, -RZ, R51.H1_H1 ;  /* 0x30000033ff367230 */ /* 0x000fe20000004100 */
[-C--:B------:R-:W-:Y:S01]  /*6190*/  F2FP.F16.E4M3.UNPACK_B R65, R78.reuse ;  /* 0x0000004eff41723e */ /* 0x080fe200020006ff */
[----:B------:R-:W-:Y:S01]  /*61a0*/  HADD2.F32 R51, -RZ, R53.H0_H0 ;  /* 0x20000035ff337230 */ /* 0x000fe20000004100 */
[----:B------:R-:W-:Y:S01]  /*61b0*/  F2FP.F16.E4M3.UNPACK_B R67, R78.H1 ;  /* 0x0000004eff43723e */ /* 0x000fe200030006ff */
[----:B------:R-:W-:Y:S01]  /*61c0*/  HADD2.F32 R64, -RZ, R61.H1_H1 ;  /* 0x3000003dff407230 */ /* 0x000fe20000004100 */
[----:B------:R-:W-:Y:S01]  /*61d0*/  ISETP.NE.AND P0, PT, R95, RZ, PT ;  /* 0x000000ff5f00720c */ /* 0x000fe20003f05270 */
[C---:B---3--:R-:W-:Y:S01]  /*61e0*/  FMUL R0, R38.reuse, R4 ;  /* 0x0000000426007220 */ /* 0x048fe20000400000 */
[C---:B------:R-:W-:Y:S01]  /*61f0*/  FMUL R2, R38.reuse, R5 ;  /* 0x0000000526027220 */ /* 0x040fe20000400000 */
[C---:B------:R-:W-:Y:S01]  /*6200*/  FMUL R4, R38.reuse, R8 ;  /* 0x0000000826047220 */ /* 0x040fe20000400000 */
[C---:B------:R-:W-:Y:S01]  /*6210*/  FMUL R5, R38.reuse, R9 ;  /* 0x0000000926057220 */ /* 0x040fe20000400000 */
[C---:B------:R-:W-:Y:S01]  /*6220*/  FFMA R0, R41.reuse, R40, R0 ;  /* 0x0000002829007223 */ /* 0x040fe20000000000 */
[C---:B------:R-:W-:Y:S01]  /*6230*/  FFMA R2, R41.reuse, R42, R2 ;  /* 0x0000002a29027223 */ /* 0x040fe20000000002 */
[C---:B------:R-:W-:Y:S01]  /*6240*/  FMUL R8, R38.reuse, R12 ;  /* 0x0000000c26087220 */ /* 0x040fe20000400000 */
[C---:B------:R-:W-:Y:S01]  /*6250*/  FMUL R9, R38.reuse, R13 ;  /* 0x0000000d26097220 */ /* 0x040fe20000400000 */
[C---:B------:R-:W-:Y:S01]  /*6260*/  FMUL R12, R38.reuse, R16 ;  /* 0x00000010260c7220 */ /* 0x040fe20000400000 */
[C---:B------:R-:W-:Y:S01]  /*6270*/  FMUL R13, R38.reuse, R17 ;  /* 0x00000011260d7220 */ /* 0x040fe20000400000 */
[C---:B------:R-:W-:Y:S01]  /*6280*/  FMUL R16, R38.reuse, R20 ;  /* 0x0000001426107220 */ /* 0x040fe20000400000 */
[C---:B------:R-:W-:Y:S01]  /*6290*/  FMUL R17, R38.reuse, R21 ;  /* 0x0000001526117220 */ /* 0x040fe20000400000 */
[C---:B------:R-:W-:Y:S01]  /*62a0*/  FMUL R20, R38.reuse, R24 ;  /* 0x0000001826147220 */ /* 0x040fe20000400000 */
[C---:B------:R-:W-:Y:S01]  /*62b0*/  FMUL R21, R38.reuse, R25 ;  /* 0x0000001926157220 */ /* 0x040fe20000400000 */
[----:B------:R-:W-:Y:S02]  /*62c0*/  HADD2.F32 R68, -RZ, R65.H1_H1 ;  /* 0x30000041ff447230 */ /* 0x000fe40000004100 */
[C---:B------:R-:W-:Y:S01]  /*62d0*/  FMUL R24, R38.reuse, R28 ;  /* 0x0000001c26187220 */ /* 0x040fe20000400000 */
[C---:B------:R-:W-:Y:S01]  /*62e0*/  FMUL R25, R38.reuse, R29 ;  /* 0x0000001d26197220 */ /* 0x040fe20000400000 */
[C---:B------:R-:W-:Y:S01]  /*62f0*/  FMUL R28, R38.reuse, R32 ;  /* 0x00000020261c7220 */ /* 0x040fe20000400000 */
[C---:B------:R-:W-:Y:S01]  /*6300*/  FMUL R29, R38.reuse, R33 ;  /* 0x00000021261d7220 */ /* 0x040fe20000400000 */
[C---:B--2---:R-:W-:Y:S01]  /*6310*/  FMUL R3, R38.reuse, R6 ;  /* 0x0000000626037220 */ /* 0x044fe20000400000 */
[C---:B------:R-:W-:Y:S01]  /*6320*/  FMUL R7, R38.reuse, R7 ;  /* 0x0000000726077220 */ /* 0x040fe20000400000 */
[C---:B------:R-:W-:Y:S01]  /*6330*/  FMUL R6, R38.reuse, R10 ;  /* 0x0000000a26067220 */ /* 0x040fe20000400000 */
[C---:B------:R-:W-:Y:S01]  /*6340*/  FMUL R11, R38.reuse, R11 ;  /* 0x0000000b260b7220 */ /* 0x040fe20000400000 */
[C---:B------:R-:W-:Y:S01]  /*6350*/  FFMA R3, R41.reuse, R44, R3 ;  /* 0x0000002c29037223 */ /* 0x040fe20000000003 */
[C---:B------:R-:W-:Y:S01]  /*6360*/  FFMA R7, R41.reuse, R46, R7 ;  /* 0x0000002e29077223 */ /* 0x040fe20000000007 */
[C---:B------:R-:W-:Y:S01]  /*6370*/  FFMA R4, R41.reuse, R43, R4 ;  /* 0x0000002b29047223 */ /* 0x040fe20000000004 */
[----:B------:R-:W-:Y:S01]  /*6380*/  F2FP.F16.E4M3.UNPACK_B R40, R79 ;  /* 0x0000004fff28723e */ /* 0x000fe200020006ff */
[C---:B------:R-:W-:Y:S01]  /*6390*/  FFMA R5, R41.reuse, R48, R5 ;  /* 0x0000003029057223 */ /* 0x040fe20000000005 */
[C---:B------:R-:W-:Y:S01]  /*63a0*/  FFMA R6, R41.reuse, R45, R6 ;  /* 0x0000002d29067223 */ /* 0x040fe20000000006 */
[----:B------:R-:W-:Y:S01]  /*63b0*/  F2FP.F16.E4M3.UNPACK_B R42, R79.H1 ;  /* 0x0000004fff2a723e */ /* 0x000fe200030006ff */
[C---:B------:R-:W-:Y:S01]  /*63c0*/  FFMA R11, R41.reuse, R50, R11 ;  /* 0x00000032290b7223 */ /* 0x040fe2000000000b */
[----:B------:R-:W-:Y:S01]  /*63d0*/  FFMA R8, R41, R47, R8 ;  /* 0x0000002f29087223 */ /* 0x000fe20000000008 */
[----:B------:R-:W-:Y:S01]  /*63e0*/  F2FP.SATFINITE.E4M3.F32.PACK_AB_MERGE_C R97, R7, R3, RZ ;  /* 0x000000030761723e */ /* 0x000fe200048070ff */
[C---:B------:R-:W-:Y:S01]  /*63f0*/  FFMA R9, R41.reuse, R52, R9 ;  /* 0x0000003429097223 */ /* 0x040fe20000000009 */
[----:B------:R-:W-:Y:S01]  /*6400*/  FMUL R10, R38, R14 ;  /* 0x0000000e260a7220 */ /* 0x000fe20000400000 */
[----:B------:R-:W-:Y:S01]  /*6410*/  LEA R109, R90, UR44, 0x3 ;  /* 0x0000002c5a6d7c11 */ /* 0x000fe2000f8e18ff */
[----:B------:R-:W-:Y:S01]  /*6420*/  FMUL R15, R38, R15 ;  /* 0x0000000f260f7220 */ /* 0x000fe20000400000 */
[--C-:B------:R-:W-:Y:S01]  /*6430*/  HADD2.F32 R53, -RZ, R55.reuse.H0_H0 ;  /* 0x20000037ff357230 */ /* 0x100fe20000004100 */
[----:B------:R-:W-:Y:S01]  /*6440*/  F2FP.SATFINITE.E4M3.F32.PACK_AB_MERGE_C R96, R2, R0, R97 ;  /* 0x000000000260723e */ /* 0x000fe20004807061 */
[----:B------:R-:W-:Y:S01]  /*6450*/  FFMA R10, R41, R49, R10 ;  /* 0x00000031290a7223 */ /* 0x000fe2000000000a */
[----:B------:R-:W-:Y:S01]  /*6460*/  F2FP.SATFINITE.E4M3.F32.PACK_AB_MERGE_C R97, R11, R6, RZ ;  /* 0x000000060b61723e */ /* 0x000fe200048070ff */
[C---:B------:R-:W-:Y:S01]  /*6470*/  FFMA R15, R41.reuse, R54, R15 ;  /* 0x00000036290f7223 */ /* 0x040fe2000000000f */
[C---:B------:R-:W-:Y:S01]  /*6480*/  FFMA R12, R41.reuse, R51, R12 ;  /* 0x00000033290c7223 */ /* 0x040fe2000000000c */
[----:B------:R-:W-:Y:S01]  /*6490*/  FFMA R13, R41, R56, R13 ;  /* 0x00000038290d7223 */ /* 0x000fe2000000000d */
[----:B------:R-:W-:Y:S01]  /*64a0*/  F2FP.SATFINITE.E4M3.F32.PACK_AB_MERGE_C R97, R5, R4, R97 ;  /* 0x000000040561723e */ /* 0x000fe20004807061 */
[----:B------:R-:W-:Y:S01]  /*64b0*/  HADD2.F32 R58, -RZ, R55.H1_H1 ;  /* 0x30000037ff3a7230 */ /* 0x000fe20000004100 */
[----:B------:R-:W-:Y:S01]  /*64c0*/  F2FP.SATFINITE.E4M3.F32.PACK_AB_MERGE_C R98, R15, R10, RZ ;  /* 0x0000000a0f62723e */ /* 0x000fe200048070ff */
[----:B------:R-:W-:Y:S02]  /*64d0*/  HADD2.F32 R55, -RZ, R57.H0_H0 ;  /* 0x20000039ff377230 */ /* 0x000fe40000004100 */
[C---:B------:R-:W-:Y:S01]  /*64e0*/  FMUL R14, R38.reuse, R18 ;  /* 0x00000012260e7220 */ /* 0x040fe20000400000 */
[C---:B------:R-:W-:Y:S01]  /*64f0*/  FMUL R19, R38.reuse, R19 ;  /* 0x0000001326137220 */ /* 0x040fe20000400000 */
[--C-:B------:R-:W-:Y:S02]  /*6500*/  HADD2.F32 R57, -RZ, R59.reuse.H0_H0 ;  /* 0x2000003bff397230 */ /* 0x100fe40000004100 */
[C---:B------:R-:W-:Y:S01]  /*6510*/  FMUL R18, R38.reuse, R22 ;  /* 0x0000001626127220 */ /* 0x040fe20000400000 */
[C---:B------:R-:W-:Y:S01]  /*6520*/  FFMA R14, R41.reuse, R53, R14 ;  /* 0x00000035290e7223 */ /* 0x040fe2000000000e */
[----:B------:R-:W-:Y:S02]  /*6530*/  HADD2.F32 R62, -RZ, R59.H1_H1 ;  /* 0x3000003bff3e7230 */ /* 0x000fe40000004100 */
[C---:B------:R-:W-:Y:S01]  /*6540*/  FFMA R19, R41.reuse, R58, R19 ;  /* 0x0000003a29137223 */ /* 0x040fe20000000013 */
[----:B------:R-:W-:Y:S02]  /*6550*/  HADD2.F32 R59, -RZ, R61.H0_H0 ;  /* 0x2000003dff3b7230 */ /* 0x000fe40000004100 */
[C---:B------:R-:W-:Y:S01]  /*6560*/  FMUL R23, R38.reuse, R23 ;  /* 0x0000001726177220 */ /* 0x040fe20000400000 */
[C---:B------:R-:W-:Y:S01]  /*6570*/  FFMA R16, R41.reuse, R55, R16 ;  /* 0x0000003729107223 */ /* 0x040fe20000000010 */
[C---:B------:R-:W-:Y:S01]  /*6580*/  FFMA R17, R41.reuse, R60, R17 ;  /* 0x0000003c29117223 */ /* 0x040fe20000000011 */
[--C-:B------:R-:W-:Y:S02]  /*6590*/  HADD2.F32 R61, -RZ, R63.reuse.H0_H0 ;  /* 0x2000003fff3d7230 */ /* 0x100fe40000004100 */
[C---:B------:R-:W-:Y:S01]  /*65a0*/  FFMA R18, R41.reuse, R57, R18 ;  /* 0x0000003929127223 */ /* 0x040fe20000000012 */
[----:B------:R-:W-:Y:S02]  /*65b0*/  HADD2.F32 R66, -RZ, R63.H1_H1 ;  /* 0x3000003fff427230 */ /* 0x000fe40000004100 */
[C---:B------:R-:W-:Y:S01]  /*65c0*/  FMUL R22, R38.reuse, R26 ;  /* 0x0000001a26167220 */ /* 0x040fe20000400000 */
[----:B------:R-:W-:Y:S02]  /*65d0*/  HADD2.F32 R63, -RZ, R65.H0_H0 ;  /* 0x20000041ff3f7230 */ /* 0x000fe40000004100 */
[C---:B------:R-:W-:Y:S01]  /*65e0*/  FFMA R23, R41.reuse, R62, R23 ;  /* 0x0000003e29177223 */ /* 0x040fe20000000017 */
[C---:B------:R-:W-:Y:S01]  /*65f0*/  FMUL R27, R38.reuse, R27 ;  /* 0x0000001b261b7220 */ /* 0x040fe20000400000 */
[C---:B------:R-:W-:Y:S01]  /*6600*/  FFMA R20, R41.reuse, R59, R20 ;  /* 0x0000003b29147223 */ /* 0x040fe20000000014 */
[C---:B------:R-:W-:Y:S01]  /*6610*/  FFMA R21, R41.reuse, R64, R21 ;  /* 0x0000004029157223 */ /* 0x040fe20000000015 */
[--C-:B------:R-:W-:Y:S02]  /*6620*/  HADD2.F32 R65, -RZ, R67.reuse.H0_H0 ;  /* 0x20000043ff417230 */ /* 0x100fe40000004100 */
[C---:B------:R-:W-:Y:S01]  /*6630*/  FFMA R22, R41.reuse, R61, R22 ;  /* 0x0000003d29167223 */ /* 0x040fe20000000016 */
[----:B------:R-:W-:Y:S02]  /*6640*/  HADD2.F32 R70, -RZ, R67.H1_H1 ;  /* 0x30000043ff467230 */ /* 0x000fe40000004100 */
[C---:B------:R-:W-:Y:S01]  /*6650*/  FMUL R26, R38.reuse, R30 ;  /* 0x0000001e261a7220 */ /* 0x040fe20000400000 */
[--C-:B------:R-:W-:Y:S02]  /*6660*/  HADD2.F32 R67, -RZ, R40.reuse.H0_H0 ;  /* 0x20000028ff437230 */ /* 0x100fe40000004100 */
[C---:B------:R-:W-:Y:S01]  /*6670*/  FFMA R27, R41.reuse, R66, R27 ;  /* 0x00000042291b7223 */ /* 0x040fe2000000001b */
[C---:B------:R-:W-:Y:S01]  /*6680*/  FMUL R31, R38.reuse, R31 ;  /* 0x0000001f261f7220 */ /* 0x040fe20000400000 */
[C---:B------:R-:W-:Y:S01]  /*6690*/  FFMA R24, R41.reuse, R63, R24 ;  /* 0x0000003f29187223 */ /* 0x040fe20000000018 */
[----:B------:R-:W-:Y:S02]  /*66a0*/  HADD2.F32 R40, -RZ, R40.H1_H1 ;  /* 0x30000028ff287230 */ /* 0x000fe40000004100 */
[C---:B------:R-:W-:Y:S01]  /*66b0*/  FFMA R25, R41.reuse, R68, R25 ;  /* 0x0000004429197223 */ /* 0x040fe20000000019 */
[--C-:B------:R-:W-:Y:S02]  /*66c0*/  HADD2.F32 R69, -RZ, R42.reuse.H0_H0 ;  /* 0x2000002aff457230 */ /* 0x100fe40000004100 */
[C---:B------:R-:W-:Y:S01]  /*66d0*/  FFMA R26, R41.reuse, R65, R26 ;  /* 0x00000041291a7223 */ /* 0x040fe2000000001a */
[----:B------:R-:W-:Y:S02]  /*66e0*/  HADD2.F32 R42, -RZ, R42.H1_H1 ;  /* 0x3000002aff2a7230 */ /* 0x000fe40000004100 */
[C---:B------:R-:W-:Y:S01]  /*66f0*/  FMUL R30, R38.reuse, R34 ;  /* 0x00000022261e7220 */ /* 0x040fe20000400000 */
[----:B------:R-:W-:Y:S01]  /*6700*/  FFMA R31, R41, R70, R31 ;  /* 0x00000046291f7223 */ /* 0x000fe2000000001f */
[----:B------:R-:W-:Y:S01]  /*6710*/  FMUL R35, R38, R35 ;  /* 0x0000002326237220 */ /* 0x000fe20000400000 */
[----:B------:R-:W-:Y:S01]  /*6720*/  F2FP.SATFINITE.E4M3.F32.PACK_AB_MERGE_C R99, R19, R14, RZ ;  /* 0x0000000e1363723e */ /* 0x000fe200048070ff */
[C---:B------:R-:W-:Y:S01]  /*6730*/  FFMA R28, R41.reuse, R67, R28 ;  /* 0x00000043291c7223 */ /* 0x040fe2000000001c */
[C---:B------:R-:W-:Y:S01]  /*6740*/  FFMA R29, R41.reuse, R40, R29 ;  /* 0x00000028291d7223 */ /* 0x040fe2000000001d */
[C---:B------:R-:W-:Y:S01]  /*6750*/  FFMA R30, R41.reuse, R69, R30 ;  /* 0x00000045291e7223 */ /* 0x040fe2000000001e */
[----:B------:R-:W-:Y:S01]  /*6760*/  FFMA R35, R41, R42, R35 ;  /* 0x0000002a29237223 */ /* 0x000fe20000000023 */
[----:B------:R-:W-:Y:S02]  /*6770*/  F2FP.SATFINITE.E4M3.F32.PACK_AB_MERGE_C R98, R9, R8, R98 ;  /* 0x000000080962723e */ /* 0x000fe40004807062 */
[----:B------:R-:W-:Y:S02]  /*6780*/  F2FP.SATFINITE.E4M3.F32.PACK_AB_MERGE_C R99, R13, R12, R99 ;  /* 0x0000000c0d63723e */ /* 0x000fe40004807063 */
[----:B------:R-:W-:Y:S02]  /*6790*/  F2FP.SATFINITE.E4M3.F32.PACK_AB_MERGE_C R104, R23, R18, RZ ;  /* 0x000000121768723e */ /* 0x000fe400048070ff */
[----:B------:R-:W-:Y:S01]  /*67a0*/  F2FP.SATFINITE.E4M3.F32.PACK_AB_MERGE_C R105, R27, R22, RZ ;  /* 0x000000161b69723e */ /* 0x000fe200048070ff */
[----:B------:R1:W-:Y:S01]  /*67b0*/  STS.128 [R71+UR44+0x2200], R96 ;  /* 0x0022006047007988 */ /* 0x0003e20008000c2c */
[----:B------:R-:W-:Y:S02]  /*67c0*/  F2FP.SATFINITE.E4M3.F32.PACK_AB_MERGE_C R110, R31, R26, RZ ;  /* 0x0000001a1f6e723e */ /* 0x000fe400048070ff */
[----:B------:R-:W-:Y:S02]  /*67d0*/  F2FP.SATFINITE.E4M3.F32.PACK_AB_MERGE_C R111, R35, R30, RZ ;  /* 0x0000001e236f723e */ /* 0x000fe400048070ff */
[----:B------:R-:W-:Y:S02]  /*67e0*/  F2FP.SATFINITE.E4M3.F32.PACK_AB_MERGE_C R104, R17, R16, R104 ;  /* 0x000000101168723e */ /* 0x000fe40004807068 */
[----:B------:R-:W-:Y:S02]  /*67f0*/  F2FP.SATFINITE.E4M3.F32.PACK_AB_MERGE_C R105, R21, R20, R105 ;  /* 0x000000141569723e */ /* 0x000fe40004807069 */
[----:B------:R-:W-:Y:S02]  /*6800*/  F2FP.SATFINITE.E4M3.F32.PACK_AB_MERGE_C R106, R25, R24, R110 ;  /* 0x00000018196a723e */ /* 0x000fe4000480706e */
[----:B------:R-:W-:Y:S02]  /*6810*/  F2FP.SATFINITE.E4M3.F32.PACK_AB_MERGE_C R107, R29, R28, R111 ;  /* 0x0000001c1d6b723e */ /* 0x000fe4000480706f */
[----:B------:R-:W-:Y:S03]  /*6820*/  @P6 SHF.L.U32 R110, R89, 0x1f, RZ ;  /* 0x0000001f596e6819 */ /* 0x000fe600000006ff */
[----:B------:R1:W-:Y:S01]  /*6830*/  STS.128 [R101+0x2210], R104 ;  /* 0x0022106865007388 */ /* 0x0003e20000000c00 */
[----:B------:R-:W-:Y:S01]  /*6840*/  @!PT LDS RZ, [RZ] ;  /* 0x00000000fffff984 */ /* 0x000fe20000000800 */
[----:B------:R-:W-:Y:S01]  /*6850*/  @!PT LDS RZ, [RZ] ;  /* 0x00000000fffff984 */ /* 0x000fe20000000800 */
[----:B------:R-:W-:Y:S01]  /*6860*/  @!PT LDS RZ, [RZ] ;  /* 0x00000000fffff984 */ /* 0x000fe20000000800 */
[----:B------:R-:W-:Y:S01]  /*6870*/  @!PT LDS RZ, [RZ] ;  /* 0x00000000fffff984 */ /* 0x000fe20000000800 */
[----:B------:R2:W-:Y:S07]  /*6880*/  MEMBAR.ALL.CTA ;  /* 0x0000000000007992 */ /* 0x0005ee0000008000 */
[----:B--2---:R-:W2:Y:S02]  /*6890*/  FENCE.VIEW.ASYNC.S ;  /* 0x00000000000073c6 */ /* 0x004ea40000000000 */
[----:B--2---:R-:W-:Y:S06]  /*68a0*/  BAR.SYNC.DEFER_BLOCKING 0x1, 0x80 ;  /* 0x0042000000007b1d */ /* 0x004fec0000010000 */
[----:B------:R-:W-:Y:S05]  /*68b0*/  @P0 BRA `(.L_x_101) ;  /* 0x0000000000280947 */ /* 0x000fea0003800000 */
[----:B------:R-:W2:Y:S01]  /*68c0*/  LDCU.64 UR6, c[0x0][0x348] ;  /* 0x00006900ff0677ac */ /* 0x000ea20008000a00 */
[----:B------:R-:W-:Y:S01]  /*68d0*/  UIADD3 UR4, UPT, UPT, UR44, 0x2200, URZ ;  /* 0x000022002c047890 */ /* 0x000fe2000fffe0ff */
[----:B------:R-:W-:Y:S05]  /*68e0*/  UMOV UR51, UR36 ;  /* 0x0000002400337c82 */ /* 0x000fea0008000000 */
[----:B------:R-:W-:Y:S04]  /*68f0*/  MOV R94, UR4 ;  /* 0x00000004005e7c02 */ /* 0x000fe80008000f00 */
[----:B------:R-:W-:Y:S01]  /*6900*/  R2UR UR48, R94 ;  /* 0x000000005e3072ca */ /* 0x000fe200000e0000 */
[----:B--2---:R-:W-:Y:S04]  /*6910*/  UIADD3 UR4, UP0, UPT, UR6, 0x680, URZ ;  /* 0x0000068006047890 */ /* 0x004fe8000ff1e0ff */
[----:B------:R-:W-:Y:S09]  /*6920*/  UIADD3.X UR5, UPT, UPT, URZ, UR7, URZ, UP0, !UPT ;  /* 0x00000007ff057290 */ /* 0x000ff200087fe4ff */
[----:B------:R2:W-:Y:S01]  /*6930*/  UTMASTG.3D [UR48], [UR4] ;  /* 0x00000030040073b5 */ /* 0x0005e20008010000 */
[----:B------:R0:W-:Y:S01]  /*6940*/  UTMACMDFLUSH ;  /* 0x00000000000079b7 */ /* 0x0001e20000000000 */
[----:B--2---:R-:W-:Y:S04]  /*6950*/  DEPBAR.LE SB0, 0x1 ;  /* 0x000080400000791a */ /* 0x004fe80000000000 */
.L_x_101:
[----:B------:R-:W-:Y:S05]  /*6960*/  BSYNC.RECONVERGENT B0 ;  /* 0x0000000000007941 */ /* 0x000fea0003800200 */
.L_x_100:
[----:B------:R-:W-:Y:S06]  /*6970*/  BAR.SYNC.DEFER_BLOCKING 0x1, 0x80 ;  /* 0x0042000000007b1d */ /* 0x000fec0000010000 */
[----:B------:R-:W2:Y:S01]  /*6980*/  @P6 SYNCS.PHASECHK.TRANS64.TRYWAIT P0, [R109+URZ+0x30], R110 ;  /* 0x0000306e6d0065a7 */ /* 0x000ea200080011ff */
[----:B------:R-:W-:Y:S01]  /*6990*/  BSSY B1, `(.L_x_102) ;  /* 0x0000020000017945 */ /* 0x000fe20003800000 */
[----:B--2---:R-:W-:Y:S03]  /*69a0*/  @P6 SEL R102, RZ, 0x1, !P0 ;  /* 0x00000001ff666807 */ /* 0x004fe60004000000 */
[----:B------:R-:W-:Y:S05]  /*69b0*/  @!P6 BRA `(.L_x_103) ;  /* 0x000000000074e947 */ /* 0x000fea0003800000 */
[----:B------:R-:W-:Y:S01]  /*69c0*/  ISETP.NE.AND P1, PT, R103, RZ, PT ;  /* 0x000000ff6700720c */ /* 0x000fe20003f25270 */
[----:B------:R-:W2:Y:S01]  /*69d0*/  S2R R0, SR_CgaCtaId ;  /* 0x0000000000007919 */ /* 0x000ea20000008800 */
[----:B------:R-:W-:Y:S01]  /*69e0*/  ISETP.NE.AND P0, PT, R102, RZ, PT ;  /* 0x000000ff6600720c */ /* 0x000fe20003f05270 */
[----:B------:R-:W-:Y:S10]  /*69f0*/  BSSY B0, `(.L_x_104) ;  /* 0x0000008000007945 */ /* 0x000ff40003800000 */
[----:B------:R-:W-:Y:S05]  /*6a00*/  @P1 IMAD R2, R90, 0x1000, R71 ;  /* 0x000010005a021824 */ /* 0x000fea00078e0247 */
[----:B------:R-:W-:Y:S05]  /*6a10*/  @P1 IADD3 R3, PT, PT, R2, UR44, RZ ;  /* 0x0000002c02031c10 */ /* 0x000fea000fffe0ff */
[----:B------:R-:W-:Y:S01]  /*6a20*/  @P1 IMAD.IADD R3, R3, 0x1, R108 ;  /* 0x0000000103031824 */ /* 0x000fe200078e026c */
[----:B------:R-:W-:Y:S06]  /*6a30*/  @P0 BRA `(.L_x_105) ;  /* 0x00000000000c0947 */ /* 0x000fec0003800000 */
[----:B------:R-:W-:Y:S04]  /*6a40*/  SHF.L.U32 R4, R89, 0x1f, RZ ;  /* 0x0000001f59047819 */ /* 0x000fe800000006ff */
[----:B------:R-:W3:Y:S02]  /*6a50*/  SYNCS.PHASECHK.TRANS64.TRYWAIT P0, [R109+URZ+0x30], R4 ;  /* 0x000030046d0075a7 */ /* 0x000ee400080011ff */
[----:B---3--:R-:W-:Y:S05]  /*6a60*/  @!P0 BRA `(.L_x_106) ;  /* 0x0000001400988947 */ /* 0x008fea0003800000 */
.L_x_105:
[----:B------:R-:W-:Y:S05]  /*6a70*/  BSYNC B0 ;  /* 0x0000000000007941 */ /* 0x000fea0003800000 */
.L_x_104:
[----:B------:R-:W-:Y:S01]  /*6a80*/  ISETP.NE.AND P0, PT, R103, RZ, PT ;  /* 0x000000ff6700720c */ /* 0x000fe20003f05270 */
[----:B---3--:R-:W-:Y:S02]  /*6a90*/  VIADD R109, R109, 0x40 ;  /* 0x000000406d6d7836 */ /* 0x008fe40000000000 */
[----:B------:R-:W-:Y:S03]  /*6aa0*/  VIADD R90, R90, 0x1 ;  /* 0x000000015a5a7836 */ /* 0x000fe60000000000 */
[----:B--2---:R-:W-:Y:S07]  /*6ab0*/  PRMT R0, R0, 0x654, R109 ;  /* 0x0000065400007816 */ /* 0x004fee000000006d */
[----:B------:R2:W3:Y:S04]  /*6ac0*/  @P0 LDS.128 R72, [R2+UR44+0x200] ;  /* 0x0002002c02480984 */ /* 0x0004e80008000c00 */
[----:B------:R2:W4:Y:S01]  /*6ad0*/  @P0 LDS.128 R76, [R3+0x210] ;  /* 0x00021000034c0984 */ /* 0x0005220000000c00 */
        /* <DEDUP_REMOVED lines=10> */
[----:B--23--:R-:W-:Y:S02]  /*6b80*/  LOP3.LUT R89, R89, R0, RZ, 0x3c, !PT ;  /* 0x0000000059597212 */ /* 0x00cfe400078e3cff */
.L_x_103:
[----:B------:R-:W-:Y:S05]  /*6b90*/  BSYNC B1 ;  /* 0x0000000000017941 */ /* 0x000fea0003800000 */
.L_x_102:
[----:B------:R-:W-:Y:S05]  /*6ba0*/  VIADD R0, R39, 0x40 ;  /* 0x0000004027007836 */ /* 0x000fea0000000000 */
[----:B------:R-:W-:Y:S04]  /*6bb0*/  SHF.R.U32.HI R0, RZ, 0x15, R0 ;  /* 0x00000015ff007819 */ /* 0x000fe80000011600 */
[----:B------:R-:W-:Y:S11]  /*6bc0*/  LOP3.LUT P0, RZ, R0, 0x3, R85, 0x48, !PT ;  /* 0x0000000300ff7812 */ /* 0x000ff60007804855 */
[----:B------:R-:W-:Y:S02]  /*6bd0*/  @!UPT UIADD3 URZ, UPT, UPT, URZ, URZ, URZ ;  /* 0x000000fffffff290 */ /* 0x000fe4000fffe0ff */
[----:B------:R-:W-:Y:S05]  /*6be0*/  @!P0 BRA `(.L_x_107) ;  /* 0x0000000000408947 */ /* 0x000fea0003800000 */
[----:B------:R-:W2:Y:S01]  /*6bf0*/  LDCU.64 UR8, c[0x4][0x70] ;  /* 0x01000e00ff0877ac */ /* 0x000ea20008000a00 */
[----:B------:R-:W-:Y:S01]  /*6c00*/  MOV R3, 0x0 ;  /* 0x0000000000037802 */ /* 0x000fe20000000f00 */
[----:B------:R-:W-:Y:S02]  /*6c10*/  HFMA2 R12, -RZ, RZ, 0, 5.9604644775390625e-08 ;  /* 0x00000001ff0c7431 */ /* 0x000fe400000001ff */
[----:B------:R-:W-:Y:S02]  /*6c20*/  IMAD.MOV.U32 R8, RZ, RZ, 0x192 ;  /* 0x00000192ff087424 */ /* 0x000fe400078e00ff */
[----:B------:R-:W-:Y:S01]  /*6c30*/  IMAD.MOV.U32 R13, RZ, RZ, RZ ;  /* 0x000000ffff0d7224 */ /* 0x000fe200078e00ff */
[----:B------:R-:W3:Y:S01]  /*6c40*/  LDCU.64 UR6, c[0x4][0x78] ;  /* 0x01000f00ff0677ac */ /* 0x000ee20008000a00 */
[----:B------:R-:W1:Y:S01]  /*6c50*/  LDC.64 R2, c[0x4][R3] ;  /* 0x0100000003027b82 */ /* 0x000e620000000a00 */
[----:B------:R-:W5:Y:S01]  /*6c60*/  LDCU.64 UR4, c[0x4][0x10] ;  /* 0x01000200ff0477ac */ /* 0x000f620008000a00 */
[----:B--2---:R-:W-:Y:S01]  /*6c70*/  MOV R5, UR9 ;  /* 0x0000000900057c02 */ /* 0x004fe20008000f00 */
[----:B------:R-:W-:Y:S01]  /*6c80*/  IMAD.U32 R4, RZ, RZ, UR8 ;  /* 0x00000008ff047e24 */ /* 0x000fe2000f8e00ff */
[----:B---3--:R-:W-:Y:S01]  /*6c90*/  MOV R7, UR7 ;  /* 0x0000000700077c02 */ /* 0x008fe20008000f00 */
[----:B------:R-:W-:Y:S01]  /*6ca0*/  IMAD.U32 R6, RZ, RZ, UR6 ;  /* 0x00000006ff067e24 */ /* 0x000fe2000f8e00ff */
[----:B-----5:R-:W-:Y:S01]  /*6cb0*/  MOV R11, UR5 ;  /* 0x00000005000b7c02 */ /* 0x020fe20008000f00 */
[----:B------:R-:W-:Y:S02]  /*6cc0*/  IMAD.U32 R10, RZ, RZ, UR4 ;  /* 0x00000004ff0a7e24 */ /* 0x000fe4000f8e00ff */
[----:B------:R-:W-:Y:S07]  /*6cd0*/  LEPC R20, `(.L_x_107) ;  /* 0x000000001014794e */ /* 0x000fee0000000000 */
[----:B-1--4-:R-:W-:Y:S05]  /*6ce0*/  CALL.ABS.NOINC R2 ;  /* 0x0000000002007343 */ /* 0x012fea0003c00000 */
.L_x_107:
[----:B------:R-:W-:Y:S01]  /*6cf0*/  ISETP.NE.AND P0, PT, R95, RZ, PT ;  /* 0x000000ff5f00720c */ /* 0x000fe20003f05270 */
[----:B------:R-:W-:Y:S05]  /*6d00*/  WARPSYNC.ALL ;  /* 0x0000000000007948 */ /* 0x000fea0003800000 */
[----:B------:R-:W-:Y:S01]  /*6d10*/  R2UR UR4, R39 ;  /* 0x00000000270472ca */ /* 0x000fe200000e0000 */
[----:B------:R-:W2:Y:S01]  /*6d20*/  S2UR UR6, SR_CgaCtaId ;  /* 0x00000000000679c3 */ /* 0x000ea20000008800 */
[-C--:B------:R-:W-:Y:S01]  /*6d30*/  F2FP.F16.E4M3.UNPACK_B R42, R72.reuse ;  /* 0x00000048ff2a723e */ /* 0x080fe200020006ff */
[----:B------:R-:W-:Y:S01]  /*6d40*/  BSSY.RECONVERGENT B0, `(.L_x_108) ;  /* 0x000009c000007945 */ /* 0x000fe20003800200 */
[----:B------:R-:W-:Y:S02]  /*6d50*/  F2FP.F16.E4M3.UNPACK_B R72, R72.H1 ;  /* 0x00000048ff48723e */ /* 0x000fe400030006ff */
[-C--:B------:R-:W-:Y:S01]  /*6d60*/  F2FP.F16.E4M3.UNPACK_B R46, R73.reuse ;  /* 0x00000049ff2e723e */ /* 0x080fe200020006ff */
[--C-:B------:R-:W-:Y:S01]  /*6d70*/  HADD2.F32 R40, -RZ, R42.reuse.H0_H0 ;  /* 0x2000002aff287230 */ /* 0x100fe20000004100 */
[----:B------:R-:W-:Y:S01]  /*6d80*/  F2FP.F16.E4M3.UNPACK_B R73, R73.H1 ;  /* 0x00000049ff49723e */ /* 0x000fe200030006ff */
[----:B------:R-:W-:Y:S01]  /*6d90*/  HADD2.F32 R42, -RZ, R42.H1_H1 ;  /* 0x3000002aff2a7230 */ /* 0x000fe20000004100 */
[-C--:B------:R-:W-:Y:S01]  /*6da0*/  F2FP.F16.E4M3.UNPACK_B R50, R74.reuse ;  /* 0x0000004aff32723e */ /* 0x080fe200020006ff */
[----:B------:R-:W-:Y:S01]  /*6db0*/  HADD2.F32 R43, -RZ, R72.H0_H0 ;  /* 0x20000048ff2b7230 */ /* 0x000fe20000004100 */
[----:B------:R-:W-:Y:S01]  /*6dc0*/  F2FP.F16.E4M3.UNPACK_B R74, R74.H1 ;  /* 0x0000004aff4a723e */ /* 0x000fe200030006ff */
[----:B------:R-:W-:Y:S01]  /*6dd0*/  LDTM.16dp32bit_t0_t15.x32 R4, tmem[UR4+0x40] ;  /* 0x00004004000479ee */ /* 0x000fe20008a80000 */
[----:B------:R-:W3:Y:S01]  /*6de0*/  LDTM.16dp32bit_t16_t31.x32 R4, tmem[UR4+0x60] ;  /* 0x00006004000479ee */ /* 0x000ee20008aa0000 */
[----:B------:R-:W-:Y:S01]  /*6df0*/  NOP ;  /* 0x0000000000007918 */ /* 0x000fe20000000000 */
[--C-:B------:R-:W-:Y:S01]  /*6e00*/  HADD2.F32 R45, -RZ, R46.reuse.H0_H0 ;  /* 0x2000002eff2d7230 */ /* 0x100fe20000004100 */
[----:B------:R-:W-:Y:S01]  /*6e10*/  R2UR UR5, R100 ;  /* 0x00000000640572ca */ /* 0x000fe200000e0000 */
[----:B------:R-:W-:Y:S01]  /*6e20*/  HADD2.F32 R46, -RZ, R46.H1_H1 ;  /* 0x3000002eff2e7230 */ /* 0x000fe20000004100 */
[----:B------:R-:W-:Y:S01]  /*6e30*/  F2FP.F16.E4M3.UNPACK_B R54, R75 ;  /* 0x0000004bff36723e */ /* 0x000fe200020006ff */
[--C-:B------:R-:W-:Y:S01]  /*6e40*/  HADD2.F32 R49, -RZ, R50.reuse.H0_H0 ;  /* 0x20000032ff317230 */ /* 0x100fe20000004100 */
[----:B----4-:R-:W-:Y:S01]  /*6e50*/  F2FP.F16.E4M3.UNPACK_B R58, R76 ;  /* 0x0000004cff3a723e */ /* 0x010fe200020006ff */
[----:B------:R-:W-:Y:S01]  /*6e60*/  HADD2.F32 R50, -RZ, R50.H1_H1 ;  /* 0x30000032ff327230 */ /* 0x000fe20000004100 */
[----:B------:R-:W-:Y:S01]  /*6e70*/  F2FP.F16.E4M3.UNPACK_B R62, R77 ;  /* 0x0000004dff3e723e */ /* 0x000fe200020006ff */
[--C-:B------:R-:W-:Y:S01]  /*6e80*/  HADD2.F32 R53, -RZ, R54.reuse.H0_H0 ;  /* 0x20000036ff357230 */ /* 0x100fe20000004100 */
[----:B------:R-:W-:Y:S01]  /*6e90*/  F2FP.F16.E4M3.UNPACK_B R66, R78 ;  /* 0x0000004eff42723e */ /* 0x000fe200020006ff */
[----:B------:R-:W-:Y:S01]  /*6ea0*/  HADD2.F32 R54, -RZ, R54.H1_H1 ;  /* 0x30000036ff367230 */ /* 0x000fe20000004100 */
[----:B------:R-:W-:Y:S01]  /*6eb0*/  F2FP.F16.E4M3.UNPACK_B R69, R79 ;  /* 0x0000004fff45723e */ /* 0x000fe200020006ff */
[--C-:B------:R-:W-:Y:S01]  /*6ec0*/  HADD2.F32 R57, -RZ, R58.reuse.H0_H0 ;  /* 0x2000003aff397230 */ /* 0x100fe20000004100 */
[----:B------:R-:W-:Y:S01]  /*6ed0*/  F2FP.F16.E4M3.UNPACK_B R75, R75.H1 ;  /* 0x0000004bff4b723e */ /* 0x000fe200030006ff */
[----:B------:R-:W-:Y:S01]  /*6ee0*/  UIADD3 UR4, UPT, UPT, UR5, 0xa0, URZ ;  /* 0x000000a005047890 */ /* 0x000fe2000fffe0ff */
[----:B------:R-:W-:Y:S01]  /*6ef0*/  HADD2.F32 R59, -RZ, R58.H1_H1 ;  /* 0x3000003aff3b7230 */ /* 0x000fe20000004100 */
[----:B------:R-:W-:Y:S01]  /*6f00*/  F2FP.F16.E4M3.UNPACK_B R76, R76.H1 ;  /* 0x0000004cff4c723e */ /* 0x000fe200030006ff */
[--C-:B------:R-:W-:Y:S01]  /*6f10*/  HADD2.F32 R61, -RZ, R62.reuse.H0_H0 ;  /* 0x2000003eff3d7230 */ /* 0x100fe20000004100 */
[----:B------:R-:W-:Y:S01]  /*6f20*/  F2FP.F16.E4M3.UNPACK_B R77, R77.H1 ;  /* 0x0000004dff4d723e */ /* 0x000fe200030006ff */
[----:B------:R-:W-:Y:S01]  /*6f30*/  HADD2.F32 R62, -RZ, R62.H1_H1 ;  /* 0x3000003eff3e7230 */ /* 0x000fe20000004100 */
[----:B------:R-:W-:Y:S01]  /*6f40*/  F2FP.F16.E4M3.UNPACK_B R78, R78.H1 ;  /* 0x0000004eff4e723e */ /* 0x000fe200030006ff */
[--C-:B------:R-:W-:Y:S01]  /*6f50*/  HADD2.F32 R65, -RZ, R66.reuse.H0_H0 ;  /* 0x20000042ff417230 */ /* 0x100fe20000004100 */
[----:B--2---:R-:W-:Y:S01]  /*6f60*/  UPRMT UR4, UR6, 0x654, UR4 ;  /* 0x0000065406047896 */ /* 0x004fe20008000004 */
        /* <DEDUP_REMOVED lines=8> */
[----:B------:R-:W-:Y:S01]  /*6ff0*/  SYNCS.ARRIVE.TRANS64.RED.A1T0 RZ, [UR4], RZ ;  /* 0x000000ffffff79a7 */ /* 0x000fe20008100404 */
        /* <DEDUP_REMOVED lines=15> */
[--C-:B------:R-:W-:Y:S02]  /*70f0*/  HADD2.F32 R47, -RZ, R73.reuse.H0_H0 ;  /* 0x20000049ff2f7230 */ /* 0x100fe40000004100 */
[C---:B------:R-:W-:Y:S01]  /*7100*/  FMUL R10, R38.reuse, R10 ;  /* 0x0000000a260a7220 */ /* 0x040fe20000400000 */
[C---:B------:R-:W-:Y:S01]  /*7110*/  FFMA R6, R41.reuse, R43, R6 ;  /* 0x0000002b29067223 */ /* 0x040fe20000000006 */
[----:B------:R-:W-:Y:S02]  /*7120*/  HADD2.F32 R48, -RZ, R73.H1_H1 ;  /* 0x30000049ff307230 */ /* 0x000fe40000004100 */
[C---:B------:R-:W-:Y:S01]  /*7130*/  FFMA R7, R41.reuse, R44, R7 ;  /* 0x0000002c29077223 */ /* 0x040fe20000000007 */
[C---:B------:R-:W-:Y:S01]  /*7140*/  FFMA R8, R41.reuse, R45, R8 ;  /* 0x0000002d29087223 */ /* 0x040fe20000000008 */
[C---:B------:R-:W-:Y:S01]  /*7150*/  FFMA R9, R41.reuse, R46, R9 ;  /* 0x0000002e29097223 */ /* 0x040fe20000000009 */
[----:B------:R-:W-:Y:S01]  /*7160*/  FFMA R10, R41, R47, R10 ;  /* 0x0000002f290a7223 */ /* 0x000fe2000000000a */
[----:B------:R-:W-:Y:S01]  /*7170*/  HADD2.F32 R43, -RZ, R69.H0_H0 ;  /* 0x20000045ff2b7230 */ /* 0x000fe20000004100 */
[----:B-1----:R-:W-:Y:S01]  /*7180*/  F2FP.SATFINITE.E4M3.F32.PACK_AB_MERGE_C R96, R7, R6, RZ ;  /* 0x000000060760723e */ /* 0x002fe200048070ff */
[C---:B------:R-:W-:Y:S01]  /*7190*/  FMUL R11, R38.reuse, R11 ;  /* 0x0000000b260b7220 */ /* 0x040fe20000400000 */
[--C-:B------:R-:W-:Y:S02]  /*71a0*/  HADD2.F32 R51, -RZ, R74.reuse.H0_H0 ;  /* 0x2000004aff337230 */ /* 0x100fe40000004100 */
[C---:B------:R-:W-:Y:S01]  /*71b0*/  FMUL R14, R38.reuse, R14 ;  /* 0x0000000e260e7220 */ /* 0x040fe20000400000 */
[----:B------:R-:W-:Y:S01]  /*71c0*/  HADD2.F32 R52, -RZ, R74.H1_H1 ;  /* 0x3000004aff347230 */ /* 0x000fe20000004100 */
[----:B------:R-:W-:Y:S01]  /*71d0*/  F2FP.SATFINITE.E4M3.F32.PACK_AB_MERGE_C R96, R5, R4, R96 ;  /* 0x000000040560723e */ /* 0x000fe20004807060 */
[C---:B------:R-:W-:Y:S01]  /*71e0*/  FFMA R11, R41.reuse, R48, R11 ;  /* 0x00000030290b7223 */ /* 0x040fe2000000000b */
[C---:B------:R-:W-:Y:S01]  /*71f0*/  FFMA R12, R41.reuse, R49, R12 ;  /* 0x00000031290c7223 */ /* 0x040fe2000000000c */
[C---:B------:R-:W-:Y:S01]  /*7200*/  FFMA R13, R41.reuse, R50, R13 ;  /* 0x00000032290d7223 */ /* 0x040fe2000000000d */
[----:B------:R-:W-:Y:S01]  /*7210*/  FFMA R14, R41, R51, R14 ;  /* 0x00000033290e7223 */ /* 0x000fe2000000000e */
[C---:B------:R-:W-:Y:S01]  /*7220*/  FMUL R15, R38.reuse, R15 ;  /* 0x0000000f260f7220 */ /* 0x040fe20000400000 */
[----:B------:R-:W-:Y:S01]  /*7230*/  F2FP.F16.E4M3.UNPACK_B R79, R79.H1 ;  /* 0x0000004fff4f723e */ /* 0x000fe200030006ff */
[--C-:B------:R-:W-:Y:S01]  /*7240*/  HADD2.F32 R55, -RZ, R75.reuse.H0_H0 ;  /* 0x2000004bff377230 */ /* 0x100fe20000004100 */
[----:B------:R-:W-:Y:S01]  /*7250*/  F2FP.SATFINITE.E4M3.F32.PACK_AB_MERGE_C R97, R11, R10, RZ ;  /* 0x0000000a0b61723e */ /* 0x000fe200048070ff */
[C---:B------:R-:W-:Y:S01]  /*7260*/  FFMA R15, R41.reuse, R52, R15 ;  /* 0x00000034290f7223 */ /* 0x040fe2000000000f */
[C---:B------:R-:W-:Y:S01]  /*7270*/  FFMA R16, R41.reuse, R53, R16 ;  /* 0x0000003529107223 */ /* 0x040fe20000000010 */
[----:B------:R-:W-:Y:S01]  /*7280*/  FFMA R17, R41, R54, R17 ;  /* 0x0000003629117223 */ /* 0x000fe20000000011 */
[----:B------:R-:W-:Y:S01]  /*7290*/  F2FP.SATFINITE.E4M3.F32.PACK_AB_MERGE_C R97, R9, R8, R97 ;  /* 0x000000080961723e */ /* 0x000fe20004807061 */
[----:B------:R-:W-:Y:S01]  /*72a0*/  HADD2.F32 R56, -RZ, R75.H1_H1 ;  /* 0x3000004bff387230 */ /* 0x000fe20000004100 */
[----:B------:R-:W-:Y:S01]  /*72b0*/  F2FP.SATFINITE.E4M3.F32.PACK_AB_MERGE_C R98, R15, R14, RZ ;  /* 0x0000000e0f62723e */ /* 0x000fe200048070ff */
[C---:B------:R-:W-:Y:S01]  /*72c0*/  FMUL R18, R38.reuse, R18 ;  /* 0x0000001226127220 */ /* 0x040fe20000400000 */
[C---:B------:R-:W-:Y:S01]  /*72d0*/  FMUL R19, R38.reuse, R19 ;  /* 0x0000001326137220 */ /* 0x040fe20000400000 */
[--C-:B------:R-:W-:Y:S02]  /*72e0*/  HADD2.F32 R58, -RZ, R76.reuse.H0_H0 ;  /* 0x2000004cff3a7230 */ /* 0x100fe40000004100 */
[C---:B------:R-:W-:Y:S01]  /*72f0*/  FMUL R3, R38.reuse, R22 ;  /* 0x0000001626037220 */ /* 0x040fe20000400000 */
[C---:B------:R-:W-:Y:S01]  /*7300*/  FFMA R18, R41.reuse, R55, R18 ;  /* 0x0000003729127223 */ /* 0x040fe20000000012 */
[----:B------:R-:W-:Y:S02]  /*7310*/  HADD2.F32 R60, -RZ, R76.H1_H1 ;  /* 0x3000004cff3c7230 */ /* 0x000fe40000004100 */
        /* <DEDUP_REMOVED lines=42> */
[----:B------:R-:W-:Y:S03]  /*75c0*/  IADD3 R70, PT, PT, R36, 0x1, RZ ;  /* 0x0000000124467810 */ /* 0x000fe60007ffe0ff */
        /* <DEDUP_REMOVED lines=10> */
[----:B------:R-:W-:Y:S02]  /*7670*/  UIADD3 UR9, UPT, UPT, UR49, 0x40, URZ ;  /* 0x0000004031097890 */ /* 0x000fe4000fffe0ff */
[----:B------:R-:W-:Y:S01]  /*7680*/  UIADD3 UR8, UPT, UPT, UR44, 0x3200, URZ ;  /* 0x000032002c087890 */ /* 0x000fe2000fffe0ff */
[----:B------:R-:W-:Y:S01]  /*7690*/  UMOV UR10, UR50 ;  /* 0x00000032000a7c82 */ /* 0x000fe20008000000 */
[----:B------:R-:W-:Y:S01]  /*76a0*/  UMOV UR11, UR36 ;  /* 0x00000024000b7c82 */ /* 0x000fe20008000000 */
[----:B--2---:R-:W-:Y:S04]  /*76b0*/  UIADD3 UR4, UP0, UPT, UR6, 0x680, URZ ;  /* 0x0000068006047890 */ /* 0x004fe8000ff1e0ff */
[----:B------:R-:W-:Y:S09]  /*76c0*/  UIADD3.X UR5, UPT, UPT, URZ, UR7, URZ, UP0, !UPT ;  /* 0x00000007ff057290 */ /* 0x000ff200087fe4ff */
[----:B------:R2:W-:Y:S01]  /*76d0*/  UTMASTG.3D [UR8], [UR4] ;  /* 0x00000008040073b5 */ /* 0x0005e20008010000 */
[----:B------:R0:W-:Y:S01]  /*76e0*/  UTMACMDFLUSH ;  /* 0x00000000000079b7 */ /* 0x0001e20000000000 */
[----:B--2---:R-:W-:Y:S04]  /*76f0*/  DEPBAR.LE SB0, 0x1 ;  /* 0x000080400000791a */ /* 0x004fe80000000000 */
.L_x_109:
[----:B------:R-:W-:Y:S05]  /*7700*/  BSYNC.RECONVERGENT B0 ;  /* 0x0000000000007941 */ /* 0x000fea0003800200 */
.L_x_108:
[----:B------:R-:W-:Y:S01]  /*7710*/  BAR.SYNC.DEFER_BLOCKING 0x1, 0x80 ;  /* 0x0042000000007b1d */ /* 0x000fe20000010000 */
[----:B------:R-:W-:Y:S01]  /*7720*/  ISETP.NE.AND P0, PT, R87, 0x2, PT ;  /* 0x000000025700780c */ /* 0x000fe20003f05270 */
[----:B------:R-:W-:Y:S01]  /*7730*/  UISETP.NE.AND UP0, UPT, UR45, URZ, UPT ;  /* 0x000000ff2d00728c */ /* 0x000fe2000bf05270 */
[----:B------:R-:W-:Y:S01]  /*7740*/  ISETP.NE.AND P1, PT, R70, 0x4, PT ;  /* 0x000000044600780c */ /* 0x000fe20003f25270 */
[----:B------:R-:W-:Y:S01]  /*7750*/  UIADD3 UR30, UPT, UPT, UR37, UR59, URZ ;  /* 0x0000003b251e7290 */ /* 0x000fe2000fffe0ff */
[----:B------:R-:W-:Y:S01]  /*7760*/  SEL R0, RZ, 0x1, P0 ;  /* 0x00000001ff007807 */ /* 0x000fe20000000000 */
[----:B------:R-:W-:Y:S01]  /*7770*/  UIADD3 UR20, UPT, UPT, UR38, UR62, URZ ;  /* 0x0000003e26147290 */ /* 0x000fe2000fffe0ff */
[----:B------:R-:W-:Y:S02]  /*7780*/  SEL R3, RZ, 0x1, P1 ;  /* 0x00000001ff037807 */ /* 0x000fe40000800000 */
[----:B------:R-:W-:Y:S02]  /*7790*/  LOP3.LUT R91, R91, R0, RZ, 0x3c, !PT ;  /* 0x000000005b5b7212 */ /* 0x000fe400078e3cff */
[----:B------:R-:W-:Y:S02]  /*77a0*/  LOP3.LUT R92, R92, R3, RZ, 0x3c, !PT ;  /* 0x000000035c5c7212 */ /* 0x000fe400078e3cff */
[----:B------:R-:W-:Y:S02]  /*77b0*/  SEL R87, R87, RZ, P0 ;  /* 0x000000ff57577207 */ /* 0x000fe40000000000 */
[----:B------:R-:W-:Y:S01]  /*77c0*/  SEL R36, R70, RZ, P1 ;  /* 0x000000ff46247207 */ /* 0x000fe20000800000 */
[----:B------:R-:W-:Y:S01]  /*77d0*/  UMOV UR36, UR58 ;  /* 0x0000003a00247c82 */ /* 0x000fe20008000000 */
[----:B------:R-:W-:Y:S05]  /*77e0*/  BRA.U UP0, `(.L_x_110) ;  /* 0xffffffd500987547 */ /* 0x000fea000b83ffff */
[----:B------:R-:W-:Y:S05]  /*77f0*/  EXIT ;  /* 0x000000000000794d */ /* 0x000fea0003800000 */
.L_x_24:
[----:B-1----:R1:W3:Y:S02]  /*7800*/  SYNCS.PHASECHK.TRANS64.TRYWAIT P0, [R0+URZ+0xd0], R3 ;  /* 0x0000d003000075a7 */ /* 0x0022e400080011ff */
[----:B---3--:R-:W-:Y:S05]  /*7810*/  @!P0 NANOSLEEP.SYNCS 0x989680 ;  /* 0x009896800000895d */ /* 0x008fea0003900000 */
[----:B------:R-:W3:Y:S02]  /*7820*/  @!P0 SYNCS.PHASECHK.TRANS64 P0, [R0+URZ+0xd0], R3 ;  /* 0x0000d003000085a7 */ /* 0x000ee400080010ff */
[----:B---3--:R-:W-:Y:S05]  /*7830*/  @!P0 BRA `(.L_x_24) ;  /* 0xfffffffc00f08947 */ /* 0x008fea000383ffff */
[----:B------:R-:W-:Y:S05]  /*7840*/  BRA `(.L_x_111) ;  /* 0xffffff9c00f47947 */ /* 0x000fea000383ffff */
.L_x_27:
[----:B-1----:R-:W-:-:S07]  /*7850*/  MOV R0, UR33 ;  /* 0x0000002100007c02 */ /* 0x002fce0008000f00 */
.L_x_112:
[----:B-1----:R1:W3:Y:S02]  /*7860*/  SYNCS.PHASECHK.TRANS64.TRYWAIT P0, [R0+URZ+0x18], R3 ;  /* 0x00001803000075a7 */ /* 0x0022e400080011ff */
[----:B---3--:R-:W-:Y:S05]  /*7870*/  @!P0 NANOSLEEP.SYNCS 0x989680 ;  /* 0x009896800000895d */ /* 0x008fea0003900000 */
[----:B------:R-:W3:Y:S02]  /*7880*/  @!P0 SYNCS.PHASECHK.TRANS64 P0, [R0+URZ+0x18], R3 ;  /* 0x00001803000085a7 */ /* 0x000ee400080010ff */
[----:B---3--:R-:W-:Y:S05]  /*7890*/  @!P0 BRA `(.L_x_112) ;  /* 0xfffffffc00f08947 */ /* 0x008fea000383ffff */
[----:B------:R-:W-:Y:S05]  /*78a0*/  BRA `(.L_x_26) ;  /* 0xffffffa000347947 */ /* 0x000fea000383ffff */
.L_x_34:
[----:B-1----:R-:W-:-:S07]  /*78b0*/  MOV R0, UR9 ;  /* 0x0000000900007c02 */ /* 0x002fce0008000f00 */
.L_x_113:
[----:B-1----:R1:W3:Y:S02]  /*78c0*/  SYNCS.PHASECHK.TRANS64.TRYWAIT P0, [R0+URZ+0x18], R3 ;  /* 0x00001803000075a7 */ /* 0x0022e400080011ff */
[----:B---3--:R-:W-:Y:S05]  /*78d0*/  @!P0 NANOSLEEP.SYNCS 0x989680 ;  /* 0x009896800000895d */ /* 0x008fea0003900000 */
[----:B------:R-:W3:Y:S02]  /*78e0*/  @!P0 SYNCS.PHASECHK.TRANS64 P0, [R0+URZ+0x18], R3 ;  /* 0x00001803000085a7 */ /* 0x000ee400080010ff */
[----:B---3--:R-:W-:Y:S05]  /*78f0*/  @!P0 BRA `(.L_x_113) ;  /* 0xfffffffc00f08947 */ /* 0x008fea000383ffff */
[----:B------:R-:W-:Y:S05]  /*7900*/  BRA `(.L_x_33) ;  /* 0xffffffa000f07947 */ /* 0x000fea000383ffff */
.L_x_39:
[----:B-1----:R1:W3:Y:S02]  /*7910*/  SYNCS.PHASECHK.TRANS64.TRYWAIT P0, [R3+URZ+0x60], R0 ;  /* 0x00006000030075a7 */ /* 0x0022e400080011ff */
[----:B---3--:R-:W-:Y:S05]  /*7920*/  @!P0 NANOSLEEP.SYNCS 0x989680 ;  /* 0x009896800000895d */ /* 0x008fea0003900000 */
[----:B------:R-:W3:Y:S02]  /*7930*/  @!P0 SYNCS.PHASECHK.TRANS64 P0, [R3+URZ+0x60], R0 ;  /* 0x00006000030085a7 */ /* 0x000ee400080010ff */
[----:B---3--:R-:W-:Y:S05]  /*7940*/  @!P0 BRA `(.L_x_39) ;  /* 0xfffffffc00f08947 */ /* 0x008fea000383ffff */
[----:B------:R-:W-:Y:S05]  /*7950*/  BRA `(.L_x_114) ;  /* 0xffffffa400907947 */ /* 0x000fea000383ffff */
.L_x_43:
[----:B-1----:R-:W-:-:S07]  /*7960*/  MOV R0, UR4 ;  /* 0x0000000400007c02 */ /* 0x002fce0008000f00 */
.L_x_115:
[----:B-1----:R1:W3:Y:S02]  /*7970*/  SYNCS.PHASECHK.TRANS64.TRYWAIT P0, [R0+URZ], R3 ;  /* 0x00000003000075a7 */ /* 0x0022e400080011ff */
[----:B---3--:R-:W-:Y:S05]  /*7980*/  @!P0 NANOSLEEP.SYNCS 0x989680 ;  /* 0x009896800000895d */ /* 0x008fea0003900000 */
[----:B------:R-:W3:Y:S02]  /*7990*/  @!P0 SYNCS.PHASECHK.TRANS64 P0, [R0+URZ], R3 ;  /* 0x00000003000085a7 */ /* 0x000ee400080010ff */
[----:B---3--:R-:W-:Y:S05]  /*79a0*/  @!P0 BRA `(.L_x_115) ;  /* 0xfffffffc00f08947 */ /* 0x008fea000383ffff */
[----:B------:R-:W-:Y:S05]  /*79b0*/  BRA `(.L_x_116) ;  /* 0xffffffac00347947 */ /* 0x000fea000383ffff */
.L_x_44:
[----:B------:R-:W-:-:S07]  /*79c0*/  MOV R0, UR5 ;  /* 0x0000000500007c02 */ /* 0x000fce0008000f00 */
.L_x_117:
[----:B-1----:R1:W3:Y:S02]  /*79d0*/  SYNCS.PHASECHK.TRANS64.TRYWAIT P0, [R0+URZ], R3 ;  /* 0x00000003000075a7 */ /* 0x0022e400080011ff */
[----:B---3--:R-:W-:Y:S05]  /*79e0*/  @!P0 NANOSLEEP.SYNCS 0x989680 ;  /* 0x009896800000895d */ /* 0x008fea0003900000 */
[----:B------:R-:W3:Y:S02]  /*79f0*/  @!P0 SYNCS.PHASECHK.TRANS64 P0, [R0+URZ], R3 ;  /* 0x00000003000085a7 */ /* 0x000ee400080010ff */
[----:B---3--:R-:W-:Y:S05]  /*7a00*/  @!P0 BRA `(.L_x_117) ;  /* 0xfffffffc00f08947 */ /* 0x008fea000383ffff */
[----:B------:R-:W-:Y:S05]  /*7a10*/  BRA `(.L_x_118) ;  /* 0xffffffac00407947 */ /* 0x000fea000383ffff */
.L_x_47:
[----:B--2---:R2:W3:Y:S02]  /*7a20*/  SYNCS.PHASECHK.TRANS64.TRYWAIT P0, [R2+URZ+0xc0], R5 ;  /* 0x0000c005020075a7 */ /* 0x0044e400080011ff */
[----:B---3--:R-:W-:Y:S05]  /*7a30*/  @!P0 NANOSLEEP.SYNCS 0x989680 ;  /* 0x009896800000895d */ /* 0x008fea0003900000 */
[----:B------:R-:W3:Y:S02]  /*7a40*/  @!P0 SYNCS.PHASECHK.TRANS64 P0, [R2+URZ+0xc0], R5 ;  /* 0x0000c005020085a7 */ /* 0x000ee400080010ff */
[----:B---3--:R-:W-:Y:S05]  /*7a50*/  @!P0 BRA `(.L_x_47) ;  /* 0xfffffffc00f08947 */ /* 0x008fea000383ffff */
[----:B------:R-:W-:Y:S05]  /*7a60*/  BRA `(.L_x_119) ;  /* 0xffffffac00a47947 */ /* 0x000fea000383ffff */
.L_x_48:
[----:B------:R-:W-:-:S07]  /*7a70*/  MOV R2, UR4 ;  /* 0x0000000400027c02 */ /* 0x000fce0008000f00 */
.L_x_120:
[----:B--2---:R2:W3:Y:S02]  /*7a80*/  SYNCS.PHASECHK.TRANS64.TRYWAIT P0, [R2+URZ+0x70], R5 ;  /* 0x00007005020075a7 */ /* 0x0044e400080011ff */
[----:B---3--:R-:W-:Y:S05]  /*7a90*/  @!P0 NANOSLEEP.SYNCS 0x989680 ;  /* 0x009896800000895d */ /* 0x008fea0003900000 */
[----:B------:R-:W3:Y:S02]  /*7aa0*/  @!P0 SYNCS.PHASECHK.TRANS64 P0, [R2+URZ+0x70], R5 ;  /* 0x00007005020085a7 */ /* 0x000ee400080010ff */
[----:B---3--:R-:W-:Y:S05]  /*7ab0*/  @!P0 BRA `(.L_x_120) ;  /* 0xfffffffc00f08947 */ /* 0x008fea000383ffff */
[----:B------:R-:W-:Y:S05]  /*7ac0*/  BRA `(.L_x_121) ;  /* 0xffffffac00b47947 */ /* 0x000fea000383ffff */
.L_x_49:
[----:B--2---:R2:W3:Y:S02]  /*7ad0*/  SYNCS.PHASECHK.TRANS64.TRYWAIT P1, [R2+URZ+0x60], R5 ;  /* 0x00006005020075a7 */ /* 0x0044e400080211ff */
[----:B---3--:R-:W-:Y:S05]  /*7ae0*/  @!P1 NANOSLEEP.SYNCS 0x989680 ;  /* 0x009896800000995d */ /* 0x008fea0003900000 */
[----:B------:R-:W3:Y:S02]  /*7af0*/  @!P1 SYNCS.PHASECHK.TRANS64 P1, [R2+URZ+0x60], R5 ;  /* 0x00006005020095a7 */ /* 0x000ee400080210ff */
[----:B---3--:R-:W-:Y:S05]  /*7b00*/  @!P1 BRA `(.L_x_49) ;  /* 0xfffffffc00f09947 */ /* 0x008fea000383ffff */
[----:B------:R-:W-:Y:S05]  /*7b10*/  BRA `(.L_x_122) ;  /* 0xffffffac00e47947 */ /* 0x000fea000383ffff */
.L_x_52:
[----:B------:R-:W-:-:S07]  /*7b20*/  MOV R0, UR4 ;  /* 0x0000000400007c02 */ /* 0x000fce0008000f00 */
.L_x_123:
[----:B--2---:R2:W3:Y:S02]  /*7b30*/  SYNCS.PHASECHK.TRANS64.TRYWAIT P0, [R0+URZ+0x70], R3 ;  /* 0x00007003000075a7 */ /* 0x0044e400080011ff */
[----:B---3--:R-:W-:Y:S05]  /*7b40*/  @!P0 NANOSLEEP.SYNCS 0x989680 ;  /* 0x009896800000895d */ /* 0x008fea0003900000 */
[----:B------:R-:W3:Y:S02]  /*7b50*/  @!P0 SYNCS.PHASECHK.TRANS64 P0, [R0+URZ+0x70], R3 ;  /* 0x00007003000085a7 */ /* 0x000ee400080010ff */
[----:B---3--:R-:W-:Y:S05]  /*7b60*/  @!P0 BRA `(.L_x_123) ;  /* 0xfffffffc00f08947 */ /* 0x008fea000383ffff */
[----:B------:R-:W-:Y:S05]  /*7b70*/  BRA `(.L_x_51) ;  /* 0xffffffb000387947 */ /* 0x000fea000383ffff */
.L_x_59:
[----:B-1----:R1:W2:Y:S02]  /*7b80*/  SYNCS.PHASECHK.TRANS64.TRYWAIT P1, [R0+URZ+0x60], R5 ;  /* 0x00006005000075a7 */ /* 0x0022a400080211ff */
[----:B--2---:R-:W-:Y:S05]  /*7b90*/  @!P1 NANOSLEEP.SYNCS 0x989680 ;  /* 0x009896800000995d */ /* 0x004fea0003900000 */
[----:B------:R-:W2:Y:S02]  /*7ba0*/  @!P1 SYNCS.PHASECHK.TRANS64 P1, [R0+URZ+0x60], R5 ;  /* 0x00006005000095a7 */ /* 0x000ea400080210ff */
[----:B--2---:R-:W-:Y:S05]  /*7bb0*/  @!P1 BRA `(.L_x_59) ;  /* 0xfffffffc00f09947 */ /* 0x004fea000383ffff */
[----:B------:R-:W-:Y:S05]  /*7bc0*/  BRA `(.L_x_124) ;  /* 0xffffffb400b07947 */ /* 0x000fea000383ffff */
.L_x_60:
[----:B------:R-:W-:-:S07]  /*7bd0*/  MOV R3, UR31 ;  /* 0x0000001f00037c02 */ /* 0x000fce0008000f00 */
.L_x_125:
[----:B-1----:R1:W2:Y:S02]  /*7be0*/  SYNCS.PHASECHK.TRANS64.TRYWAIT P0, [R3+URZ+0xa0], R0 ;  /* 0x0000a000030075a7 */ /* 0x0022a400080011ff */
[----:B--2---:R-:W-:Y:S05]  /*7bf0*/  @!P0 NANOSLEEP.SYNCS 0x989680 ;  /* 0x009896800000895d */ /* 0x004fea0003900000 */
[----:B------:R-:W2:Y:S02]  /*7c00*/  @!P0 SYNCS.PHASECHK.TRANS64 P0, [R3+URZ+0xa0], R0 ;  /* 0x0000a000030085a7 */ /* 0x000ea400080010ff */
[----:B--2---:R-:W-:Y:S05]  /*7c10*/  @!P0 BRA `(.L_x_125) ;  /* 0xfffffffc00f08947 */ /* 0x004fea000383ffff */
[----:B------:R-:W-:Y:S05]  /*7c20*/  BRA `(.L_x_126) ;  /* 0xffffffb800007947 */ /* 0x000fea000383ffff */
.L_x_63:
[----:B------:R-:W-:Y:S07]  /*7c30*/  MOV R0, UR5 ;  /* 0x0000000500007c02 */ /* 0x000fee0008000f00 */
.L_x_127:
[----:B-1----:R1:W2:Y:S02]  /*7c40*/  SYNCS.PHASECHK.TRANS64.TRYWAIT P0, [R0+URZ], R3 ;  /* 0x00000003000075a7 */ /* 0x0022a400080011ff */
[----:B--2---:R-:W-:Y:S05]  /*7c50*/  @!P0 NANOSLEEP.SYNCS 0x989680 ;  /* 0x009896800000895d */ /* 0x004fea0003900000 */
[----:B------:R-:W2:Y:S02]  /*7c60*/  @!P0 SYNCS.PHASECHK.TRANS64 P0, [R0+URZ], R3 ;  /* 0x00000003000085a7 */ /* 0x000ea400080010ff */
[----:B--2---:R-:W-:Y:S05]  /*7c70*/  @!P0 BRA `(.L_x_127) ;  /* 0xfffffffc00f08947 */ /* 0x004fea000383ffff */
[----:B------:R-:W-:Y:S05]  /*7c80*/  BRA `(.L_x_62) ;  /* 0xffffffb8001c7947 */ /* 0x000fea000383ffff */
.L_x_66:
[----:B------:R-:W-:-:S07]  /*7c90*/  MOV R0, UR4 ;  /* 0x0000000400007c02 */ /* 0x000fce0008000f00 */
.L_x_128:
[----:B--2---:R2:W4:Y:S02]  /*7ca0*/  SYNCS.PHASECHK.TRANS64.TRYWAIT P0, [R0+URZ], R3 ;  /* 0x00000003000075a7 */ /* 0x00452400080011ff */
[----:B----4-:R-:W-:Y:S05]  /*7cb0*/  @!P0 NANOSLEEP.SYNCS 0x989680 ;  /* 0x009896800000895d */ /* 0x010fea0003900000 */
[----:B------:R-:W4:Y:S02]  /*7cc0*/  @!P0 SYNCS.PHASECHK.TRANS64 P0, [R0+URZ], R3 ;  /* 0x00000003000085a7 */ /* 0x000f2400080010ff */
[----:B----4-:R-:W-:Y:S05]  /*7cd0*/  @!P0 BRA `(.L_x_128) ;  /* 0xfffffffc00f08947 */ /* 0x010fea000383ffff */
[----:B------:R-:W-:Y:S05]  /*7ce0*/  BRA `(.L_x_129) ;  /* 0xffffffb800f87947 */ /* 0x000fea000383ffff */
.L_x_67:
[----:B------:R-:W-:-:S07]  /*7cf0*/  MOV R0, UR5 ;  /* 0x0000000500007c02 */ /* 0x000fce0008000f00 */
.L_x_130:
[----:B-1----:R1:W2:Y:S02]  /*7d00*/  SYNCS.PHASECHK.TRANS64.TRYWAIT P0, [R0+URZ], R3 ;  /* 0x00000003000075a7 */ /* 0x0022a400080011ff */
[----:B--2---:R-:W-:Y:S05]  /*7d10*/  @!P0 NANOSLEEP.SYNCS 0x989680 ;  /* 0x009896800000895d */ /* 0x004fea0003900000 */
[----:B------:R-:W2:Y:S02]  /*7d20*/  @!P0 SYNCS.PHASECHK.TRANS64 P0, [R0+URZ], R3 ;  /* 0x00000003000085a7 */ /* 0x000ea400080010ff */
[----:B--2---:R-:W-:Y:S05]  /*7d30*/  @!P0 BRA `(.L_x_130) ;  /* 0xfffffffc00f08947 */ /* 0x004fea000383ffff */
[----:B------:R-:W-:Y:S05]  /*7d40*/  BRA `(.L_x_131) ;  /* 0xffffffbc00047947 */ /* 0x000fea000383ffff */
.L_x_68:
[----:B------:R-:W-:-:S07]  /*7d50*/  MOV R0, UR5 ;  /* 0x0000000500007c02 */ /* 0x000fce0008000f00 */
.L_x_132:
[----:B-1----:R1:W2:Y:S02]  /*7d60*/  SYNCS.PHASECHK.TRANS64.TRYWAIT P0, [R0+URZ], R3 ;  /* 0x00000003000075a7 */ /* 0x0022a400080011ff */
[----:B--2---:R-:W-:Y:S05]  /*7d70*/  @!P0 NANOSLEEP.SYNCS 0x989680 ;  /* 0x009896800000895d */ /* 0x004fea0003900000 */
[----:B------:R-:W2:Y:S02]  /*7d80*/  @!P0 SYNCS.PHASECHK.TRANS64 P0, [R0+URZ], R3 ;  /* 0x00000003000085a7 */ /* 0x000ea400080010ff */
[----:B--2---:R-:W-:Y:S05]  /*7d90*/  @!P0 BRA `(.L_x_132) ;  /* 0xfffffffc00f08947 */ /* 0x004fea000383ffff */
[----:B------:R-:W-:Y:S05]  /*7da0*/  BRA `(.L_x_133) ;  /* 0xffffffbc00107947 */ /* 0x000fea000383ffff */
.L_x_69:
[----:B------:R-:W-:-:S07]  /*7db0*/  MOV R0, UR4 ;  /* 0x0000000400007c02 */ /* 0x000fce0008000f00 */
.L_x_134:
[----:B-1----:R1:W2:Y:S02]  /*7dc0*/  SYNCS.PHASECHK.TRANS64.TRYWAIT P0, [R0+URZ], R3 ;  /* 0x00000003000075a7 */ /* 0x0022a400080011ff */
[----:B--2---:R-:W-:Y:S05]  /*7dd0*/  @!P0 NANOSLEEP.SYNCS 0x989680 ;  /* 0x009896800000895d */ /* 0x004fea0003900000 */
[----:B------:R-:W2:Y:S02]  /*7de0*/  @!P0 SYNCS.PHASECHK.TRANS64 P0, [R0+URZ], R3 ;  /* 0x00000003000085a7 */ /* 0x000ea400080010ff */
[----:B--2---:R-:W-:Y:S05]  /*7df0*/  @!P0 BRA `(.L_x_134) ;  /* 0xfffffffc00f08947 */ /* 0x004fea000383ffff */
[----:B------:R-:W-:Y:S05]  /*7e00*/  BRA `(.L_x_135) ;  /* 0xffffffbc001c7947 */ /* 0x000fea000383ffff */
.L_x_74:
[----:B-1----:R1:W2:Y:S02]  /*7e10*/  SYNCS.PHASECHK.TRANS64.TRYWAIT P0, [R8+URZ+0x60], R5 ;  /* 0x00006005080075a7 */ /* 0x0022a400080011ff */
[----:B--2---:R-:W-:Y:S05]  /*7e20*/  @!P0 NANOSLEEP.SYNCS 0x989680 ;  /* 0x009896800000895d */ /* 0x004fea0003900000 */
[----:B------:R-:W2:Y:S02]  /*7e30*/  @!P0 SYNCS.PHASECHK.TRANS64 P0, [R8+URZ+0x60], R5 ;  /* 0x00006005080085a7 */ /* 0x000ea400080010ff */
[----:B--2---:R-:W-:Y:S05]  /*7e40*/  @!P0 BRA `(.L_x_74) ;  /* 0xfffffffc00f08947 */ /* 0x004fea000383ffff */
[----:B------:R-:W-:Y:S05]  /*7e50*/  BRA `(.L_x_136) ;  /* 0xffffffc000507947 */ /* 0x000fea000383ffff */
.L_x_77:
[----:B------:R-:W-:Y:S07]  /*7e60*/  MOV R0, UR21 ;  /* 0x0000001500007c02 */ /* 0x000fee0008000f00 */
.L_x_137:
[----:B-1----:R1:W2:Y:S02]  /*7e70*/  SYNCS.PHASECHK.TRANS64.TRYWAIT P1, [R0+URZ+0x58], R5 ;  /* 0x00005805000075a7 */ /* 0x0022a400080211ff */
[----:B--2---:R-:W-:Y:S05]  /*7e80*/  @!P1 NANOSLEEP.SYNCS 0x989680 ;  /* 0x009896800000995d */ /* 0x004fea0003900000 */
[----:B------:R-:W2:Y:S02]  /*7e90*/  @!P1 SYNCS.PHASECHK.TRANS64 P1, [R0+URZ+0x58], R5 ;  /* 0x00005805000095a7 */ /* 0x000ea400080210ff */
[----:B--2---:R-:W-:Y:S05]  /*7ea0*/  @!P1 BRA `(.L_x_137) ;  /* 0xfffffffc00f09947 */ /* 0x004fea000383ffff */
[----:B------:R-:W-:Y:S05]  /*7eb0*/  BRA `(.L_x_76) ;  /* 0xffffffc400cc7947 */ /* 0x000fea000383ffff */
.L_x_80:
[----:B-1----:R-:W-:Y:S07]  /*7ec0*/  MOV R5, UR21 ;  /* 0x0000001500057c02 */ /* 0x002fee0008000f00 */
.L_x_138:
[----:B-1----:R1:W2:Y:S02]  /*7ed0*/  SYNCS.PHASECHK.TRANS64.TRYWAIT P0, [R5+URZ+0x40], R4 ;  /* 0x00004004050075a7 */ /* 0x0022a400080011ff */
[----:B--2---:R-:W-:Y:S05]  /*7ee0*/  @!P0 NANOSLEEP.SYNCS 0x989680 ;  /* 0x009896800000895d */ /* 0x004fea0003900000 */
[----:B------:R-:W2:Y:S02]  /*7ef0*/  @!P0 SYNCS.PHASECHK.TRANS64 P0, [R5+URZ+0x40], R4 ;  /* 0x00004004050085a7 */ /* 0x000ea400080010ff */
[----:B--2---:R-:W-:Y:S05]  /*7f00*/  @!P0 BRA `(.L_x_138) ;  /* 0xfffffffc00f08947 */ /* 0x004fea000383ffff */
[----:B------:R-:W-:Y:S05]  /*7f10*/  BRA `(.L_x_139) ;  /* 0xffffffc800247947 */ /* 0x000fea000383ffff */
.L_x_81:
[----:B------:R-:W-:Y:S07]  /*7f20*/  MOV R5, UR21 ;  /* 0x0000001500057c02 */ /* 0x000fee0008000f00 */
.L_x_140:
[----:B-1----:R1:W2:Y:S02]  /*7f30*/  SYNCS.PHASECHK.TRANS64.TRYWAIT P0, [R5+URZ+0x48], R4 ;  /* 0x00004804050075a7 */ /* 0x0022a400080011ff */
[----:B--2---:R-:W-:Y:S05]  /*7f40*/  @!P0 NANOSLEEP.SYNCS 0x989680 ;  /* 0x009896800000895d */ /* 0x004fea0003900000 */
[----:B------:R-:W2:Y:S02]  /*7f50*/  @!P0 SYNCS.PHASECHK.TRANS64 P0, [R5+URZ+0x48], R4 ;  /* 0x00004804050085a7 */ /* 0x000ea400080010ff */
[----:B--2---:R-:W-:Y:S05]  /*7f60*/  @!P0 BRA `(.L_x_140) ;  /* 0xfffffffc00f08947 */ /* 0x004fea000383ffff */
[----:B------:R-:W-:Y:S05]  /*7f70*/  BRA `(.L_x_141) ;  /* 0xffffffc800647947 */ /* 0x000fea000383ffff */
.L_x_83:
[----:B------:R-:W-:-:S07]  /*7f80*/  MOV R0, UR21 ;  /* 0x0000001500007c02 */ /* 0x000fce0008000f00 */
.L_x_142:
[----:B-1----:R1:W2:Y:S02]  /*7f90*/  SYNCS.PHASECHK.TRANS64.TRYWAIT P0, [R0+URZ+0x40], R3 ;  /* 0x00004003000075a7 */ /* 0x0022a400080011ff */
[----:B--2---:R-:W-:Y:S05]  /*7fa0*/  @!P0 NANOSLEEP.SYNCS 0x989680 ;  /* 0x009896800000895d */ /* 0x004fea0003900000 */
[----:B------:R-:W2:Y:S02]  /*7fb0*/  @!P0 SYNCS.PHASECHK.TRANS64 P0, [R0+URZ+0x40], R3 ;  /* 0x00004003000085a7 */ /* 0x000ea400080010ff */
[----:B--2---:R-:W-:Y:S05]  /*7fc0*/  @!P0 BRA `(.L_x_142) ;  /* 0xfffffffc00f08947 */ /* 0x004fea000383ffff */
[----:B------:R-:W-:Y:S05]  /*7fd0*/  BRA `(.L_x_143) ;  /* 0xffffffc800d47947 */ /* 0x000fea000383ffff */
.L_x_85:
[----:B-1----:R1:W2:Y:S02]  /*7fe0*/  SYNCS.PHASECHK.TRANS64.TRYWAIT P0, [R3+URZ+0x60], R0 ;  /* 0x00006000030075a7 */ /* 0x0022a400080011ff */
[----:B--2---:R-:W-:Y:S05]  /*7ff0*/  @!P0 NANOSLEEP.SYNCS 0x989680 ;  /* 0x009896800000895d */ /* 0x004fea0003900000 */
[----:B------:R-:W2:Y:S02]  /*8000*/  @!P0 SYNCS.PHASECHK.TRANS64 P0, [R3+URZ+0x60], R0 ;  /* 0x00006000030085a7 */ /* 0x000ea400080010ff */
[----:B--2---:R-:W-:Y:S05]  /*8010*/  @!P0 BRA `(.L_x_85) ;  /* 0xfffffffc00f08947 */ /* 0x004fea000383ffff */
[----:B------:R-:W-:Y:S05]  /*8020*/  BRA `(.L_x_144) ;  /* 0xffffffcc009c7947 */ /* 0x000fea000383ffff */
.L_x_96:
[----:B--2---:R2:W1:Y:S02]  /*8030*/  SYNCS.PHASECHK.TRANS64.TRYWAIT P1, [R2+URZ+0x30], R5 ;  /* 0x00003005020075a7 */ /* 0x00446400080211ff */
[----:B-1----:R-:W-:Y:S05]  /*8040*/  @!P1 NANOSLEEP.SYNCS 0x989680 ;  /* 0x009896800000995d */ /* 0x002fea0003900000 */
[----:B------:R-:W1:Y:S02]  /*8050*/  @!P1 SYNCS.PHASECHK.TRANS64 P1, [R2+URZ+0x30], R5 ;  /* 0x00003005020095a7 */ /* 0x000e6400080210ff */
[----:B-1----:R-:W-:Y:S05]  /*8060*/  @!P1 BRA `(.L_x_96) ;  /* 0xfffffffc00f09947 */ /* 0x002fea000383ffff */
[----:B------:R-:W-:Y:S05]  /*8070*/  BRA `(.L_x_95) ;  /* 0xffffffdc00107947 */ /* 0x000fea000383ffff */
.L_x_98:
[----:B--2---:R2:W4:Y:S02]  /*8080*/  SYNCS.PHASECHK.TRANS64.TRYWAIT P0, [R100+URZ+0x80], R3 ;  /* 0x00008003640075a7 */ /* 0x00452400080011ff */
[----:B----4-:R-:W-:Y:S05]  /*8090*/  @!P0 NANOSLEEP.SYNCS 0x989680 ;  /* 0x009896800000895d */ /* 0x010fea0003900000 */
[----:B------:R-:W4:Y:S02]  /*80a0*/  @!P0 SYNCS.PHASECHK.TRANS64 P0, [R100+URZ+0x80], R3 ;  /* 0x00008003640085a7 */ /* 0x000f2400080010ff */
[----:B----4-:R-:W-:Y:S05]  /*80b0*/  @!P0 BRA `(.L_x_98) ;  /* 0xfffffffc00f08947 */ /* 0x010fea000383ffff */
[----:B------:R-:W-:Y:S05]  /*80c0*/  BRA `(.L_x_97) ;  /* 0xffffffdc00607947 */ /* 0x000fea000383ffff */
.L_x_106:
[----:B---3--:R3:W4:Y:S02]  /*80d0*/  SYNCS.PHASECHK.TRANS64.TRYWAIT P0, [R109+URZ+0x30], R4 ;  /* 0x000030046d0075a7 */ /* 0x00872400080011ff */
[----:B----4-:R-:W-:Y:S05]  /*80e0*/  @!P0 NANOSLEEP.SYNCS 0x989680 ;  /* 0x009896800000895d */ /* 0x010fea0003900000 */
[----:B------:R-:W4:Y:S02]  /*80f0*/  @!P0 SYNCS.PHASECHK.TRANS64 P0, [R109+URZ+0x30], R4 ;  /* 0x000030046d0085a7 */ /* 0x000f2400080010ff */
[----:B----4-:R-:W-:Y:S05]  /*8100*/  @!P0 BRA `(.L_x_106) ;  /* 0xfffffffc00f08947 */ /* 0x010fea000383ffff */
[----:B------:R-:W-:Y:S05]  /*8110*/  BRA `(.L_x_105) ;  /* 0xffffffe800547947 */ /* 0x000fea000383ffff */
        .weak           $__internal_0_$__cuda_sm10x_tcgen05_guardrail_trap_col_being_dealloced_not_returned_by_alloc
        .type           $__internal_0_$__cuda_sm10x_tcgen05_guardrail_trap_col_being_dealloced_not_returned_by_alloc,@function
        .size           $__internal_0_$__cuda_sm10x_tcgen05_guardrail_trap_col_being_dealloced_not_returned_by_alloc,($__internal_1_$__cuda_sm10x_tcgen05_guardrail_trap_phase_invalid_during_alloc - $__internal_0_$__cuda_sm10x_tcgen05_guardrail_trap_col_being_dealloced_not_returned_by_alloc)
$__internal_0_$__cuda_sm10x_tcgen05_guardrail_trap_col_being_dealloced_not_returned_by_alloc:
[----:B------:R-:W-:Y:S05]  /*8120*/  BPT.TRAP 0x1 ;  /* 0x000000040000795c */ /* 0x000fea0000300000 */
[----:B------:R-:W-:-:S04]  /*8130*/  HFMA2 R3, -RZ, RZ, 0, 0 ;  /* 0x00000000ff037431 */ /* 0x000fc800000001ff */
[----:B------:R-:W-:Y:S05]  /*8140*/  RET.REL.NODEC R2 `(_ZN7cutlass13device_kernelINS_4gemm6kernel13GemmUniversalIN4cute5tupleIJiiiiEEENS1_10collective13CollectiveMmaINS1_35MainloopSm100TmaUmmaWarpSpecializedILi3ELi2ELi4ENS5_IJNS4_1CILi2EEENSA_ILi1EEESC_EEEEENS5_IJNSA_ILi64EEENSA_ILi128EEESG_EEENS_12float_e4m3_tENS5_IJlSC_lEEESI_SJ_NS4_8TiledMMAINS4_8MMA_AtomIJNS4_10MMA_TraitsINS4_19SM100_MMA_F8F6F4_SSEJSI_SI_fSF_SG_NS4_17integral_constantINS4_4UMMA5MajorELSQ_0EEESR_NSO_INSP_7ScaleInELSS_0EEEST_EEEEEENS4_6LayoutINS5_IJSC_SC_SC_EEENS5_IJNSA_ILi0EEESY_SY_EEEEENS5_IJNS4_10UnderscoreES11_S11_EEEEENS4_13SM90_TMA_LOADENS4_14ComposedLayoutINS4_7SwizzleILi3ELi4ELi3EEENS4_18smem_ptr_flag_bitsILi8EEENSW_INS5_IJNSA_ILi8EEESG_EEENS5_IJSG_SC_EEEEEEEvNS4_8identityENS4_23SM90_TMA_LOAD_MULTICASTES1E_vS1F_EENS_8epilogue10collective18CollectiveEpilogueINS1I_23Sm100TmaWarpSpecializedILi2ELi2ELi32ELb0ELb0EEEJSH_NS5_IJNSW_ISF_SC_EES1N_EEESI_SJ_SI_SJ_NS1I_6fusion15FusionCallbacksIS1M_NS1P_17LinearCombinationISI_fSI_fLNS_15FloatRoundStyleE2EEESH_S1O_JEEENS4_5SM1004TMEM4LOAD26SM100_TMEM_LOAD_16dp32b32xES14_NS15_INS16_ILi2ELi4ELi3EEES19_NSW_INS5_IJS1A_SF_EEENS5_IJSF_SC_EEEEEEENS4_39AutoVectorizingCopyWithAssumedAlignmentILi128EEENS4_14SM90_TMA_STOREES23_S25_S25_EEEvvEEEEvNT_6ParamsE) ;  /* 0xffffff7c02ac7950 */ /* 0x000fea0003c3ffff */
        .weak           $__internal_1_$__cuda_sm10x_tcgen05_guardrail_trap_phase_invalid_during_alloc
        .type           $__internal_1_$__cuda_sm10x_tcgen05_guardrail_trap_phase_invalid_during_alloc,@function
        .size           $__internal_1_$__cuda_sm10x_tcgen05_guardrail_trap_phase_invalid_during_alloc,($__internal_2_$__cuda_sm10x_tcgen05_guardrail_trap_unallocated_columns_being_dealloced - $__internal_1_$__cuda_sm10x_tcgen05_guardrail_trap_phase_invalid_during_alloc)
$__internal_1_$__cuda_sm10x_tcgen05_guardrail_trap_phase_invalid_during_alloc:
[----:B------:R-:W-:Y:S05]  /*8150*/  BPT.TRAP 0x1 ;  /* 0x000000040000795c */ /* 0x000fea0000300000 */
[----:B------:R-:W-:-:S04]  /*8160*/  MOV R5, 0x0 ;  /* 0x0000000000057802 */ /* 0x000fc80000000f00 */
[----:B------:R-:W-:Y:S05]  /*8170*/  RET.REL.NODEC R4 `(_ZN7cutlass13device_kernelINS_4gemm6kernel13GemmUniversalIN4cute5tupleIJiiiiEEENS1_10collective13CollectiveMmaINS1_35MainloopSm100TmaUmmaWarpSpecializedILi3ELi2ELi4ENS5_IJNS4_1CILi2EEENSA_ILi1EEESC_EEEEENS5_IJNSA_ILi64EEENSA_ILi128EEESG_EEENS_12float_e4m3_tENS5_IJlSC_lEEESI_SJ_NS4_8TiledMMAINS4_8MMA_AtomIJNS4_10MMA_TraitsINS4_19SM100_MMA_F8F6F4_SSEJSI_SI_fSF_SG_NS4_17integral_constantINS4_4UMMA5MajorELSQ_0EEESR_NSO_INSP_7ScaleInELSS_0EEEST_EEEEEENS4_6LayoutINS5_IJSC_SC_SC_EEENS5_IJNSA_ILi0EEESY_SY_EEEEENS5_IJNS4_10UnderscoreES11_S11_EEEEENS4_13SM90_TMA_LOADENS4_14ComposedLayoutINS4_7SwizzleILi3ELi4ELi3EEENS4_18smem_ptr_flag_bitsILi8EEENSW_INS5_IJNSA_ILi8EEESG_EEENS5_IJSG_SC_EEEEEEEvNS4_8identityENS4_23SM90_TMA_LOAD_MULTICASTES1E_vS1F_EENS_8epilogue10collective18CollectiveEpilogueINS1I_23Sm100TmaWarpSpecializedILi2ELi2ELi32ELb0ELb0EEEJSH_NS5_IJNSW_ISF_SC_EES1N_EEESI_SJ_SI_SJ_NS1I_6fusion15FusionCallbacksIS1M_NS1P_17LinearCombinationISI_fSI_fLNS_15FloatRoundStyleE2EEESH_S1O_JEEENS4_5SM1004TMEM4LOAD26SM100_TMEM_LOAD_16dp32b32xES14_NS15_INS16_ILi2ELi4ELi3EEES19_NSW_INS5_IJS1A_SF_EEENS5_IJSF_SC_EEEEEEENS4_39AutoVectorizingCopyWithAssumedAlignmentILi128EEENS4_14SM90_TMA_STOREES23_S25_S25_EEEvvEEEEvNT_6ParamsE) ;  /* 0xffffff7c04a07950 */ /* 0x000fea0003c3ffff */
        .weak           $__internal_2_$__cuda_sm10x_tcgen05_guardrail_trap_unallocated_columns_being_dealloced
        .type           $__internal_2_$__cuda_sm10x_tcgen05_guardrail_trap_unallocated_columns_being_dealloced,@function
        .size           $__internal_2_$__cuda_sm10x_tcgen05_guardrail_trap_unallocated_columns_being_dealloced,(.L_x_146 - $__internal_2_$__cuda_sm10x_tcgen05_guardrail_trap_unallocated_columns_being_dealloced)
$__internal_2_$__cuda_sm10x_tcgen05_guardrail_trap_unallocated_columns_being_dealloced:
[----:B------:R-:W-:Y:S05]  /*8180*/  BPT.TRAP 0x1 ;  /* 0x000000040000795c */ /* 0x000fea0000300000 */
[----:B------:R-:W-:-:S04]  /*8190*/  HFMA2 R3, -RZ, RZ, 0, 0 ;  /* 0x00000000ff037431 */ /* 0x000fc800000001ff */
[----:B------:R-:W-:Y:S05]  /*81a0*/  RET.REL.NODEC R2 `(_ZN7cutlass13device_kernelINS_4gemm6kernel13GemmUniversalIN4cute5tupleIJiiiiEEENS1_10collective13CollectiveMmaINS1_35MainloopSm100TmaUmmaWarpSpecializedILi3ELi2ELi4ENS5_IJNS4_1CILi2EEENSA_ILi1EEESC_EEEEENS5_IJNSA_ILi64EEENSA_ILi128EEESG_EEENS_12float_e4m3_tENS5_IJlSC_lEEESI_SJ_NS4_8TiledMMAINS4_8MMA_AtomIJNS4_10MMA_TraitsINS4_19SM100_MMA_F8F6F4_SSEJSI_SI_fSF_SG_NS4_17integral_constantINS4_4UMMA5MajorELSQ_0EEESR_NSO_INSP_7ScaleInELSS_0EEEST_EEEEEENS4_6LayoutINS5_IJSC_SC_SC_EEENS5_IJNSA_ILi0EEESY_SY_EEEEENS5_IJNS4_10UnderscoreES11_S11_EEEEENS4_13SM90_TMA_LOADENS4_14ComposedLayoutINS4_7SwizzleILi3ELi4ELi3EEENS4_18smem_ptr_flag_bitsILi8EEENSW_INS5_IJNSA_ILi8EEESG_EEENS5_IJSG_SC_EEEEEEEvNS4_8identityENS4_23SM90_TMA_LOAD_MULTICASTES1E_vS1F_EENS_8epilogue10collective18CollectiveEpilogueINS1I_23Sm100TmaWarpSpecializedILi2ELi2ELi32ELb0ELb0EEEJSH_NS5_IJNSW_ISF_SC_EES1N_EEESI_SJ_SI_SJ_NS1I_6fusion15FusionCallbacksIS1M_NS1P_17LinearCombinationISI_fSI_fLNS_15FloatRoundStyleE2EEESH_S1O_JEEENS4_5SM1004TMEM4LOAD26SM100_TMEM_LOAD_16dp32b32xES14_NS15_INS16_ILi2ELi4ELi3EEES19_NSW_INS5_IJS1A_SF_EEENS5_IJSF_SC_EEEEEEENS4_39AutoVectorizingCopyWithAssumedAlignmentILi128EEENS4_14SM90_TMA_STOREES23_S25_S25_EEEvvEEEEvNT_6ParamsE) ;  /* 0xffffff7c02947950 */ /* 0x000fea0003c3ffff */
.L_x_145:
[----:B------:R-:W-:-:S00]  /*81b0*/  BRA `(.L_x_145) ;  /* 0xfffffffc00fc7947 */ /* 0x000fc0000383ffff */
[----:B------:R-:W-:-:S00]  /*81c0*/  NOP ;  /* 0x0000000000007918 */ /* 0x000fc00000000000 */
        /* <DEDUP_REMOVED lines=11> */
.L_x_146:


//--------------------- .nv.global.init           --------------------------
	.section	.nv.global.init,"aw",@progbits
.nv.global.init:
	.type		$str$27,@object
	.size		$str$27,($str$28 - $str$27)
$str$27:
        /*0000*/ 	.byte	0x28, 0x61, 0x64, 0x64, 0x72, 0x65, 0x73, 0x73, 0x20, 0x26, 0x20, 0x6d, 0x61, 0x73, 0x6b, 0x29
        /*0010*/ 	.byte	0x20, 0x3d, 0x3d, 0x20, 0x30, 0x00
	.type		$str$28,@object
	.size		$str$28,($str$26 - $str$28)
$str$28:
        /*0016*/ 	.byte	0x2f, 0x74, 0x6d, 0x70, 0x2f, 0x63, 0x75, 0x74, 0x6c, 0x61, 0x73, 0x73, 0x5f, 0x73, 0x77, 0x65
        /*0026*/ 	.byte	0x65, 0x70, 0x5f, 0x73, 0x72, 0x63, 0x2f, 0x69, 0x6e, 0x63, 0x6c, 0x75, 0x64, 0x65, 0x2f, 0x63
        /*0036*/ 	.byte	0x75, 0x74, 0x65, 0x2f, 0x70, 0x6f, 0x69, 0x6e, 0x74, 0x65, 0x72, 0x5f, 0x66, 0x6c, 0x61, 0x67
        /*0046*/ 	.byte	0x67, 0x65, 0x64, 0x2e, 0x68, 0x70, 0x70, 0x00
	.type		$str$26,@object
	.size		$str$26,($str$25 - $str$26)
$str$26:
        /*004e*/ 	.byte	0x2f, 0x74, 0x6d, 0x70, 0x2f, 0x63, 0x75, 0x74, 0x6c, 0x61, 0x73, 0x73, 0x5f, 0x73, 0x77, 0x65
        /*005e*/ 	.byte	0x65, 0x70, 0x5f, 0x73, 0x72, 0x63, 0x2f, 0x69, 0x6e, 0x63, 0x6c, 0x75, 0x64, 0x65, 0x2f, 0x63
        /*006e*/ 	.byte	0x75, 0x74, 0x65, 0x2f, 0x61, 0x74, 0x6f, 0x6d, 0x2f, 0x63, 0x6f, 0x70, 0x79, 0x5f, 0x74, 0x72
        /*007e*/ 	.byte	0x61, 0x69, 0x74, 0x73, 0x5f, 0x73, 0x6d, 0x31, 0x30, 0x30, 0x2e, 0x68, 0x70, 0x70, 0x00
	.type		$str$25,@object
	.size		$str$25,(__unnamed_1 - $str$25)
$str$25:
        /*008d*/ 	.byte	0x28, 0x28, 0x75, 0x69, 0x6e, 0x74, 0x33, 0x32, 0x5f, 0x74, 0x28, 0x74, 0x68, 0x72, 0x65, 0x61
        /*009d*/ 	.byte	0x64, 0x49, 0x64, 0x78, 0x2e, 0x78, 0x29, 0x20, 0x2f, 0x20, 0x33, 0x32, 0x29, 0x20, 0x25, 0x20
        /*00ad*/ 	.byte	0x34, 0x29, 0x20, 0x3d, 0x3d, 0x20, 0x28, 0x28, 0x28, 0x74, 0x6d, 0x65, 0x6d, 0x5f, 0x61, 0x64
        /*00bd*/ 	.byte	0x64, 0x72, 0x20, 0x3e, 0x3e, 0x20, 0x31, 0x36, 0x29, 0x20, 0x2f, 0x20, 0x33, 0x32, 0x29, 0x20
        /*00cd*/ 	.byte	0x25, 0x20, 0x34, 0x29, 0x00
	.type		__unnamed_1,@object
	.size		__unnamed_1,(__unnamed_2 - __unnamed_1)
__unnamed_1:
        /*00d2*/ 	.byte	0x61, 0x75, 0x74, 0x6f, 0x20, 0x63, 0x75, 0x74, 0x65, 0x3a, 0x3a, 0x61, 0x73, 0x5f, 0x70, 0x6f
        /* <DEDUP_REMOVED lines=24> */
        /*0262*/ 	.byte	0x3c, 0x34, 0x30, 0x39, 0x36, 0x3e, 0x3e, 0x3e, 0x3e, 0x5d, 0x00
	.type		__unnamed_2,@object
	.size		__unnamed_2,(.L_2 - __unnamed_2)
__unnamed_2:
        /* <DEDUP_REMOVED lines=40> */
        /*04ed*/ 	.byte	0x74, 0x65, 0x3a, 0x3a, 0x43, 0x3c, 0x30, 0x3e, 0x3e, 0x3e, 0x3e, 0x5d, 0x00
.L_2:


//--------------------- .nv.shared._ZN7cutlass13device_kernelINS_4gemm6kernel13GemmUniversalIN4cute5tupleIJiiiiEEENS1_10collective13CollectiveMmaINS1_35MainloopSm100TmaUmmaWarpSpecializedILi3ELi2ELi4ENS5_IJNS4_1CILi2EEENSA_ILi1EEESC_EEEEENS5_IJNSA_ILi64EEENSA_ILi128EEESG_EEENS_12float_e4m3_tENS5_IJlSC_lEEESI_SJ_NS4_8TiledMMAINS4_8MMA_AtomIJNS4_10MMA_TraitsINS4_19SM100_MMA_F8F6F4_SSEJSI_SI_fSF_SG_NS4_17integral_constantINS4_4UMMA5MajorELSQ_0EEESR_NSO_INSP_7ScaleInELSS_0EEEST_EEEEEENS4_6LayoutINS5_IJSC_SC_SC_EEENS5_IJNSA_ILi0EEESY_SY_EEEEENS5_IJNS4_10UnderscoreES11_S11_EEEEENS4_13SM90_TMA_LOADENS4_14ComposedLayoutINS4_7SwizzleILi3ELi4ELi3EEENS4_18smem_ptr_flag_bitsILi8EEENSW_INS5_IJNSA_ILi8EEESG_EEENS5_IJSG_SC_EEEEEEEvNS4_8identityENS4_23SM90_TMA_LOAD_MULTICASTES1E_vS1F_EENS_8epilogue10collective18CollectiveEpilogueINS1I_23Sm100TmaWarpSpecializedILi2ELi2ELi32ELb0ELb0EEEJSH_NS5_IJNSW_ISF_SC_EES1N_EEESI_SJ_SI_SJ_NS1I_6fusion15FusionCallbacksIS1M_NS1P_17LinearCombinationISI_fSI_fLNS_15FloatRoundStyleE2EEESH_S1O_JEEENS4_5SM1004TMEM4LOAD26SM100_TMEM_LOAD_16dp32b32xES14_NS15_INS16_ILi2ELi4ELi3EEES19_NSW_INS5_IJS1A_SF_EEENS5_IJSF_SC_EEEEEEENS4_39AutoVectorizingCopyWithAssumedAlignmentILi128EEENS4_14SM90_TMA_STOREES23_S25_S25_EEEvvEEEEvNT_6ParamsE --------------------------
	.section	.nv.shared._ZN7cutlass13device_kernelINS_4gemm6kernel13GemmUniversalIN4cute5tupleIJiiiiEEENS1_10collective13CollectiveMmaINS1_35MainloopSm100TmaUmmaWarpSpecializedILi3ELi2ELi4ENS5_IJNS4_1CILi2EEENSA_ILi1EEESC_EEEEENS5_IJNSA_ILi64EEENSA_ILi128EEESG_EEENS_12float_e4m3_tENS5_IJlSC_lEEESI_SJ_NS4_8TiledMMAINS4_8MMA_AtomIJNS4_10MMA_TraitsINS4_19SM100_MMA_F8F6F4_SSEJSI_SI_fSF_SG_NS4_17integral_constantINS4_4UMMA5MajorELSQ_0EEESR_NSO_INSP_7ScaleInELSS_0EEEST_EEEEEENS4_6LayoutINS5_IJSC_SC_SC_EEENS5_IJNSA_ILi0EEESY_SY_EEEEENS5_IJNS4_10UnderscoreES11_S11_EEEEENS4_13SM90_TMA_LOADENS4_14ComposedLayoutINS4_7SwizzleILi3ELi4ELi3EEENS4_18smem_ptr_flag_bitsILi8EEENSW_INS5_IJNSA_ILi8EEESG_EEENS5_IJSG_SC_EEEEEEEvNS4_8identityENS4_23SM90_TMA_LOAD_MULTICASTES1E_vS1F_EENS_8epilogue10collective18CollectiveEpilogueINS1I_23Sm100TmaWarpSpecializedILi2ELi2ELi32ELb0ELb0EEEJSH_NS5_IJNSW_ISF_SC_EES1N_EEESI_SJ_SI_SJ_NS1I_6fusion15FusionCallbacksIS1M_NS1P_17LinearCombinationISI_fSI_fLNS_15FloatRoundStyleE2EEESH_S1O_JEEENS4_5SM1004TMEM4LOAD26SM100_TMEM_LOAD_16dp32b32xES14_NS15_INS16_ILi2ELi4ELi3EEES19_NSW_INS5_IJS1A_SF_EEENS5_IJSF_SC_EEEEEEENS4_39AutoVectorizingCopyWithAssumedAlignmentILi128EEENS4_14SM90_TMA_STOREES23_S25_S25_EEEvvEEEEvNT_6ParamsE,"aw",@nobits
	.sectionflags	@""
	.align	16
	.zero		1024


//--------------------- .nv.shared.reserved.0     --------------------------
	.section	.nv.shared.reserved.0,"aw",@nobits
	.weak		__nv_reservedSMEM_offset_0_alias
	.size		__nv_reservedSMEM_offset_0_alias, 0, 64
	.other		__nv_reservedSMEM_offset_0_alias,@"STO_CUDA_RESERVED_SHARED STV_DEFAULT"
__nv_reservedSMEM_offset_0_alias:
	.zero		0
.nv.shared.reserved.0:
	.zero		64
	.weak		__nv_reservedSMEM_tcgen05_partition
	.type		__nv_reservedSMEM_tcgen05_partition,@object
	.size		__nv_reservedSMEM_tcgen05_partition,(.L_0 - __nv_reservedSMEM_tcgen05_partition)
__nv_reservedSMEM_tcgen05_partition:
	.zero		32
.L_0:


//--------------------- .nv.global                --------------------------
	.section	.nv.global,"aw",@nobits
.nv.global:
	.type		_ZN39_INTERNAL_cce351f0_4_k_cu_5482ed80_84124cute1_E,@object
	.size		_ZN39_INTERNAL_cce351f0_4_k_cu_5482ed80_84124cute1_E,(_ZN39_INTERNAL_cce351f0_4_k_cu_5482ed80_84124cuda3std3__45__cpo6cbeginE - _ZN39_INTERNAL_cce351f0_4_k_cu_5482ed80_84124cute1_E)
_ZN39_INTERNAL_cce351f0_4_k_cu_5482ed80_84124cute1_E:
	.zero		1
	.type		_ZN39_INTERNAL_cce351f0_4_k_cu_5482ed80_84124cuda3std3__45__cpo6cbeginE,@object
	.size		_ZN39_INTERNAL_cce351f0_4_k_cu_5482ed80_84124cuda3std3__45__cpo6cbeginE,(_ZN39_INTERNAL_cce351f0_4_k_cu_5482ed80_84124cuda3std3__48in_placeE - _ZN39_INTERNAL_cce351f0_4_k_cu_5482ed80_84124cuda3std3__45__cpo6cbeginE)
_ZN39_INTERNAL_cce351f0_4_k_cu_5482ed80_84124cuda3std3__45__cpo6cbeginE:
	.zero		1
	.type		_ZN39_INTERNAL_cce351f0_4_k_cu_5482ed80_84124cuda3std3__48in_placeE,@object
	.size		_ZN39_INTERNAL_cce351f0_4_k_cu_5482ed80_84124cuda3std3__48in_placeE,(_ZN39_INTERNAL_cce351f0_4_k_cu_5482ed80_84124cuda3std6ranges3__45__cpo9iter_moveE - _ZN39_INTERNAL_cce351f0_4_k_cu_5482ed80_84124cuda3std3__48in_placeE)
_ZN39_INTERNAL_cce351f0_4_k_cu_5482ed80_84124cuda3std3__48in_placeE:
	.zero		1
	.type		_ZN39_INTERNAL_cce351f0_4_k_cu_5482ed80_84124cuda3std6ranges3__45__cpo9iter_moveE,@object
	.size		_ZN39_INTERNAL_cce351f0_4_k_cu_5482ed80_84124cuda3std6ranges3__45__cpo9iter_moveE,(_ZN39_INTERNAL_cce351f0_4_k_cu_5482ed80_84124cuda3std3__45__cpo5beginE - _ZN39_INTERNAL_cce351f0_4_k_cu_5482ed80_84124cuda3std6ranges3__45__cpo9iter_moveE)
_ZN39_INTERNAL_cce351f0_4_k_cu_5482ed80_84124cuda3std6ranges3__45__cpo9iter_moveE:
	.zero		1
	.type		_ZN39_INTERNAL_cce351f0_4_k_cu_5482ed80_84124cuda3std3__45__cpo5beginE,@object
	.size		_ZN39_INTERNAL_cce351f0_4_k_cu_5482ed80_84124cuda3std3__45__cpo5beginE,(_ZN39_INTERNAL_cce351f0_4_k_cu_5482ed80_84124cuda3std3__441_GLOBAL__N__cce351f0_4_k_cu_5482ed80_84126ignoreE - _ZN39_INTERNAL_cce351f0_4_k_cu_5482ed80_84124cuda3std3__45__cpo5beginE)
_ZN39_INTERNAL_cce351f0_4_k_cu_5482ed80_84124cuda3std3__45__cpo5beginE:
	.zero		1
	.type		_ZN39_INTERNAL_cce351f0_4_k_cu_5482ed80_84124cuda3std3__441_GLOBAL__N__cce351f0_4_k_cu_5482ed80_84126ignoreE,@object
	.size		_ZN39_INTERNAL_cce351f0_4_k_cu_5482ed80_84124cuda3std3__441_GLOBAL__N__cce351f0_4_k_cu_5482ed80_84126ignoreE,(_ZN39_INTERNAL_cce351f0_4_k_cu_5482ed80_84124cute7productE - _ZN39_INTERNAL_cce351f0_4_k_cu_5482ed80_84124cuda3std3__441_GLOBAL__N__cce351f0_4_k_cu_5482ed80_84126ignoreE)
_ZN39_INTERNAL_cce351f0_4_k_cu_5482ed80_84124cuda3std3__441_GLOBAL__N__cce351f0_4_k_cu_5482ed80_84126ignoreE:
	.zero		1
	.type		_ZN39_INTERNAL_cce351f0_4_k_cu_5482ed80_84124cute7productE,@object
	.size		_ZN39_INTERNAL_cce351f0_4_k_cu_5482ed80_84124cute7productE,(_ZN39_INTERNAL_cce351f0_4_k_cu_5482ed80_84124cuda3std3__45__cpo3endE - _ZN39_INTERNAL_cce351f0_4_k_cu_5482ed80_84124cute7productE)
_ZN39_INTERNAL_cce351f0_4_k_cu_5482ed80_84124cute7productE:
	.zero		1
	.type		_ZN39_INTERNAL_cce351f0_4_k_cu_5482ed80_84124cuda3std3__45__cpo3endE,@object
	.size		_ZN39_INTERNAL_cce351f0_4_k_cu_5482ed80_84124cuda3std3__45__cpo3endE,(_ZN39_INTERNAL_cce351f0_4_k_cu_5482ed80_84124cuda3std3__419piecewise_constructE - _ZN39_INTERNAL_cce351f0_4_k_cu_5482ed80_84124cuda3std3__45__cpo3endE)
_ZN39_INTERNAL_cce351f0_4_k_cu_5482ed80_84124cuda3std3__45__cpo3endE:
	.zero		1
	.type		_ZN39_INTERNAL_cce351f0_4_k_cu_5482ed80_84124cuda3std3__419piecewise_constructE,@object
	.size		_ZN39_INTERNAL_cce351f0_4_k_cu_5482ed80_84124cuda3std3__419piecewise_constructE,(_ZN39_INTERNAL_cce351f0_4_k_cu_5482ed80_84124cuda3std3__45__cpo4cendE - _ZN39_INTERNAL_cce351f0_4_k_cu_5482ed80_84124cuda3std3__419piecewise_constructE)
_ZN39_INTERNAL_cce351f0_4_k_cu_5482ed80_84124cuda3std3__419piecewise_constructE:
	.zero		1
	.type		_ZN39_INTERNAL_cce351f0_4_k_cu_5482ed80_84124cuda3std3__45__cpo4cendE,@object
	.size		_ZN39_INTERNAL_cce351f0_4_k_cu_5482ed80_84124cuda3std3__45__cpo4cendE,(_ZN39_INTERNAL_cce351f0_4_k_cu_5482ed80_84124cuda3std6ranges3__45__cpo4swapE - _ZN39_INTERNAL_cce351f0_4_k_cu_5482ed80_84124cuda3std3__45__cpo4cendE)
_ZN39_INTERNAL_cce351f0_4_k_cu_5482ed80_84124cuda3std3__45__cpo4cendE:
	.zero		1
	.type		_ZN39_INTERNAL_cce351f0_4_k_cu_5482ed80_84124cuda3std6ranges3__45__cpo4swapE,@object
	.size		_ZN39_INTERNAL_cce351f0_4_k_cu_5482ed80_84124cuda3std6ranges3__45__cpo4swapE,(.L_10 - _ZN39_INTERNAL_cce351f0_4_k_cu_5482ed80_84124cuda3std6ranges3__45__cpo4swapE)
_ZN39_INTERNAL_cce351f0_4_k_cu_5482ed80_84124cuda3std6ranges3__45__cpo4swapE:
	.zero		1
.L_10:


//--------------------- .nv.constant0._ZN7cutlass13device_kernelINS_4gemm6kernel13GemmUniversalIN4cute5tupleIJiiiiEEENS1_10collective13CollectiveMmaINS1_35MainloopSm100TmaUmmaWarpSpecializedILi3ELi2ELi4ENS5_IJNS4_1CILi2EEENSA_ILi1EEESC_EEEEENS5_IJNSA_ILi64EEENSA_ILi128EEESG_EEENS_12float_e4m3_tENS5_IJlSC_lEEESI_SJ_NS4_8TiledMMAINS4_8MMA_AtomIJNS4_10MMA_TraitsINS4_19SM100_MMA_F8F6F4_SSEJSI_SI_fSF_SG_NS4_17integral_constantINS4_4UMMA5MajorELSQ_0EEESR_NSO_INSP_7ScaleInELSS_0EEEST_EEEEEENS4_6LayoutINS5_IJSC_SC_SC_EEENS5_IJNSA_ILi0EEESY_SY_EEEEENS5_IJNS4_10UnderscoreES11_S11_EEEEENS4_13SM90_TMA_LOADENS4_14ComposedLayoutINS4_7SwizzleILi3ELi4ELi3EEENS4_18smem_ptr_flag_bitsILi8EEENSW_INS5_IJNSA_ILi8EEESG_EEENS5_IJSG_SC_EEEEEEEvNS4_8identityENS4_23SM90_TMA_LOAD_MULTICASTES1E_vS1F_EENS_8epilogue10collective18CollectiveEpilogueINS1I_23Sm100TmaWarpSpecializedILi2ELi2ELi32ELb0ELb0EEEJSH_NS5_IJNSW_ISF_SC_EES1N_EEESI_SJ_SI_SJ_NS1I_6fusion15FusionCallbacksIS1M_NS1P_17LinearCombinationISI_fSI_fLNS_15FloatRoundStyleE2EEESH_S1O_JEEENS4_5SM1004TMEM4LOAD26SM100_TMEM_LOAD_16dp32b32xES14_NS15_INS16_ILi2ELi4ELi3EEES19_NSW_INS5_IJS1A_SF_EEENS5_IJSF_SC_EEEEEEENS4_39AutoVectorizingCopyWithAssumedAlignmentILi128EEENS4_14SM90_TMA_STOREES23_S25_S25_EEEvvEEEEvNT_6ParamsE --------------------------
	.section	.nv.constant0._ZN7cutlass13device_kernelINS_4gemm6kernel13GemmUniversalIN4cute5tupleIJiiiiEEENS1_10collective13CollectiveMmaINS1_35MainloopSm100TmaUmmaWarpSpecializedILi3ELi2ELi4ENS5_IJNS4_1CILi2EEENSA_ILi1EEESC_EEEEENS5_IJNSA_ILi64EEENSA_ILi128EEESG_EEENS_12float_e4m3_tENS5_IJlSC_lEEESI_SJ_NS4_8TiledMMAINS4_8MMA_AtomIJNS4_10MMA_TraitsINS4_19SM100_MMA_F8F6F4_SSEJSI_SI_fSF_SG_NS4_17integral_constantINS4_4UMMA5MajorELSQ_0EEESR_NSO_INSP_7ScaleInELSS_0EEEST_EEEEEENS4_6LayoutINS5_IJSC_SC_SC_EEENS5_IJNSA_ILi0EEESY_SY_EEEEENS5_IJNS4_10UnderscoreES11_S11_EEEEENS4_13SM90_TMA_LOADENS4_14ComposedLayoutINS4_7SwizzleILi3ELi4ELi3EEENS4_18smem_ptr_flag_bitsILi8EEENSW_INS5_IJNSA_ILi8EEESG_EEENS5_IJSG_SC_EEEEEEEvNS4_8identityENS4_23SM90_TMA_LOAD_MULTICASTES1E_vS1F_EENS_8epilogue10collective18CollectiveEpilogueINS1I_23Sm100TmaWarpSpecializedILi2ELi2ELi32ELb0ELb0EEEJSH_NS5_IJNSW_ISF_SC_EES1N_EEESI_SJ_SI_SJ_NS1I_6fusion15FusionCallbacksIS1M_NS1P_17LinearCombinationISI_fSI_fLNS_15FloatRoundStyleE2EEESH_S1O_JEEENS4_5SM1004TMEM4LOAD26SM100_TMEM_LOAD_16dp32b32xES14_NS15_INS16_ILi2ELi4ELi3EEES19_NSW_INS5_IJS1A_SF_EEENS5_IJSF_SC_EEEEEEENS4_39AutoVectorizingCopyWithAssumedAlignmentILi128EEENS4_14SM90_TMA_STOREES23_S25_S25_EEEvvEEEEvNT_6ParamsE,"a",@progbits
	.sectionflags	@""
	.align	4
.nv.constant0._ZN7cutlass13device_kernelINS_4gemm6kernel13GemmUniversalIN4cute5tupleIJiiiiEEENS1_10collective13CollectiveMmaINS1_35MainloopSm100TmaUmmaWarpSpecializedILi3ELi2ELi4ENS5_IJNS4_1CILi2EEENSA_ILi1EEESC_EEEEENS5_IJNSA_ILi64EEENSA_ILi128EEESG_EEENS_12float_e4m3_tENS5_IJlSC_lEEESI_SJ_NS4_8TiledMMAINS4_8MMA_AtomIJNS4_10MMA_TraitsINS4_19SM100_MMA_F8F6F4_SSEJSI_SI_fSF_SG_NS4_17integral_constantINS4_4UMMA5MajorELSQ_0EEESR_NSO_INSP_7ScaleInELSS_0EEEST_EEEEEENS4_6LayoutINS5_IJSC_SC_SC_EEENS5_IJNSA_ILi0EEESY_SY_EEEEENS5_IJNS4_10UnderscoreES11_S11_EEEEENS4_13SM90_TMA_LOADENS4_14ComposedLayoutINS4_7SwizzleILi3ELi4ELi3EEENS4_18smem_ptr_flag_bitsILi8EEENSW_INS5_IJNSA_ILi8EEESG_EEENS5_IJSG_SC_EEEEEEEvNS4_8identityENS4_23SM90_TMA_LOAD_MULTICASTES1E_vS1F_EENS_8epilogue10collective18CollectiveEpilogueINS1I_23Sm100TmaWarpSpecializedILi2ELi2ELi32ELb0ELb0EEEJSH_NS5_IJNSW_ISF_SC_EES1N_EEESI_SJ_SI_SJ_NS1I_6fusion15FusionCallbacksIS1M_NS1P_17LinearCombinationISI_fSI_fLNS_15FloatRoundStyleE2EEESH_S1O_JEEENS4_5SM1004TMEM4LOAD26SM100_TMEM_LOAD_16dp32b32xES14_NS15_INS16_ILi2ELi4ELi3EEES19_NSW_INS5_IJS1A_SF_EEENS5_IJSF_SC_EEEEEEENS4_39AutoVectorizingCopyWithAssumedAlignmentILi128EEENS4_14SM90_TMA_STOREES23_S25_S25_EEEvvEEEEvNT_6ParamsE:
	.zero		2944


//--------------------- SYMBOLS --------------------------

	.type		.nv.reservedSmem.offset0,@object
	.size		.nv.reservedSmem.offset0,0x4
	.type		.nv.reservedSmem.cap,@object
	.size		.nv.reservedSmem.cap,0x4
	.type		__assertfail,@function
